//
// Generated by NVIDIA NVVM Compiler
//
// Compiler Build ID: CL-36424714
// Cuda compilation tools, release 13.0, V13.0.88
// Based on NVVM 20.0.0
//

.version 9.0
.target sm_100
.address_size 64

	// .globl	_Z10atomic_redPKfPf
// _ZZ6reducePfS_E5sdata has been demoted
// _ZZ8reduce_aPfS_E5sdata has been demoted
// _ZZ9reduce_wsPfS_E5sdata has been demoted
// _ZZ16reduce_ws_float4PfS_E5sdata has been demoted

.visible .entry _Z10atomic_redPKfPf(
	.param .u64 .ptr .align 1 _Z10atomic_redPKfPf_param_0,
	.param .u64 .ptr .align 1 _Z10atomic_redPKfPf_param_1
)
{
	.reg .pred 	%p<2>;
	.reg .b32 	%r<5>;
	.reg .b32 	%f<3>;
	.reg .b64 	%rd<7>;

	ld.param.u64 	%rd1, [_Z10atomic_redPKfPf_param_0];
	ld.param.u64 	%rd2, [_Z10atomic_redPKfPf_param_1];
	mov.u32 	%r2, %tid.x;
	mov.u32 	%r3, %ntid.x;
	mov.u32 	%r4, %ctaid.x;
	mad.lo.s32 	%r1, %r3, %r4, %r2;
	setp.gt.u32 	%p1, %r1, 33554431;
	@%p1 bra 	$L__BB0_2;
	cvta.to.global.u64 	%rd3, %rd1;
	cvta.to.global.u64 	%rd4, %rd2;
	mul.wide.u32 	%rd5, %r1, 4;
	add.s64 	%rd6, %rd3, %rd5;
	ld.global.f32 	%f1, [%rd6];
	atom.global.add.f32 	%f2, [%rd4], %f1;
$L__BB0_2:
	ret;

}
	// .globl	_Z6reducePfS_
.visible .entry _Z6reducePfS_(
	.param .u64 .ptr .align 1 _Z6reducePfS__param_0,
	.param .u64 .ptr .align 1 _Z6reducePfS__param_1
)
{
	.reg .pred 	%p<12>;
	.reg .b32 	%r<19>;
	.reg .b32 	%f<28>;
	.reg .b64 	%rd<46>;
	// demoted variable
	.shared .align 4 .b8 _ZZ6reducePfS_E5sdata[1024];
	ld.param.u64 	%rd23, [_Z6reducePfS__param_0];
	ld.param.u64 	%rd22, [_Z6reducePfS__param_1];
	cvta.to.global.u64 	%rd1, %rd23;
	mov.u32 	%r1, %tid.x;
	shl.b32 	%r8, %r1, 2;
	mov.u32 	%r9, _ZZ6reducePfS_E5sdata;
	add.s32 	%r2, %r9, %r8;
	mov.b32 	%r10, 0;
	st.shared.u32 	[%r2], %r10;
	mov.u32 	%r18, %ntid.x;
	mov.u32 	%r4, %ctaid.x;
	mad.lo.s32 	%r5, %r18, %r4, %r1;
	setp.gt.u32 	%p1, %r5, 33554431;
	@%p1 bra 	$L__BB1_9;
	cvt.u64.u32 	%rd44, %r5;
	mov.u32 	%r11, %nctaid.x;
	mul.lo.s32 	%r12, %r11, %r18;
	cvt.u64.u32 	%rd3, %r12;
	add.s64 	%rd24, %rd3, %rd44;
	max.u64 	%rd25, %rd24, 33554432;
	setp.lt.u64 	%p2, %rd24, 33554432;
	selp.u64 	%rd4, 1, 0, %p2;
	add.s64 	%rd26, %rd24, %rd4;
	sub.s64 	%rd5, %rd25, %rd26;
	and.b64  	%rd27, %rd5, -4294967296;
	setp.ne.s64 	%p3, %rd27, 0;
	@%p3 bra 	$L__BB1_3;
	cvt.u32.u64 	%r13, %rd3;
	cvt.u32.u64 	%r14, %rd5;
	div.u32 	%r15, %r14, %r13;
	cvt.u64.u32 	%rd40, %r15;
	bra.uni 	$L__BB1_4;
$L__BB1_3:
	div.u64 	%rd40, %rd5, %rd3;
$L__BB1_4:
	add.s64 	%rd9, %rd40, %rd4;
	and.b64  	%rd28, %rd9, 3;
	setp.eq.s64 	%p4, %rd28, 3;
	mov.f32 	%f24, 0f00000000;
	@%p4 bra 	$L__BB1_7;
	shl.b64 	%rd29, %rd44, 2;
	add.s64 	%rd42, %rd1, %rd29;
	shl.b64 	%rd11, %rd3, 2;
	add.s64 	%rd30, %rd9, 1;
	and.b64  	%rd41, %rd30, 3;
	mov.f32 	%f24, 0f00000000;
$L__BB1_6:
	.pragma "nounroll";
	ld.global.f32 	%f11, [%rd42];
	add.f32 	%f24, %f11, %f24;
	add.s64 	%rd44, %rd44, %rd3;
	add.s64 	%rd42, %rd42, %rd11;
	add.s64 	%rd41, %rd41, -1;
	setp.ne.s64 	%p5, %rd41, 0;
	@%p5 bra 	$L__BB1_6;
$L__BB1_7:
	setp.lt.u64 	%p6, %rd9, 3;
	@%p6 bra 	$L__BB1_8;
	bra.uni 	$L__BB1_16;
$L__BB1_8:
	st.shared.f32 	[%r2], %f24;
$L__BB1_9:
	setp.lt.u32 	%p8, %r18, 2;
	@%p8 bra 	$L__BB1_13;
$L__BB1_10:
	shr.u32 	%r7, %r18, 1;
	bar.sync 	0;
	setp.ge.u32 	%p9, %r1, %r7;
	@%p9 bra 	$L__BB1_12;
	shl.b32 	%r16, %r7, 2;
	add.s32 	%r17, %r2, %r16;
	ld.shared.f32 	%f19, [%r17];
	ld.shared.f32 	%f20, [%r2];
	add.f32 	%f21, %f19, %f20;
	st.shared.f32 	[%r2], %f21;
$L__BB1_12:
	setp.gt.u32 	%p10, %r18, 3;
	mov.u32 	%r18, %r7;
	@%p10 bra 	$L__BB1_10;
$L__BB1_13:
	setp.ne.s32 	%p11, %r1, 0;
	@%p11 bra 	$L__BB1_15;
	ld.shared.f32 	%f22, [_ZZ6reducePfS_E5sdata];
	cvta.to.global.u64 	%rd37, %rd22;
	mul.wide.u32 	%rd38, %r4, 4;
	add.s64 	%rd39, %rd37, %rd38;
	st.global.f32 	[%rd39], %f22;
$L__BB1_15:
	ret;
$L__BB1_16:
	shl.b64 	%rd31, %rd44, 2;
	add.s64 	%rd32, %rd1, %rd31;
	ld.global.f32 	%f12, [%rd32];
	add.f32 	%f13, %f12, %f24;
	shl.b64 	%rd33, %rd3, 2;
	add.s64 	%rd34, %rd32, %rd33;
	ld.global.f32 	%f14, [%rd34];
	add.f32 	%f15, %f14, %f13;
	add.s64 	%rd35, %rd34, %rd33;
	ld.global.f32 	%f16, [%rd35];
	add.f32 	%f17, %f16, %f15;
	add.s64 	%rd36, %rd35, %rd33;
	ld.global.f32 	%f18, [%rd36];
	add.f32 	%f24, %f18, %f17;
	add.s64 	%rd44, %rd33, %rd44;
	setp.lt.u64 	%p7, %rd44, 33554432;
	@%p7 bra 	$L__BB1_16;
	bra.uni 	$L__BB1_8;

}
	// .globl	_Z8reduce_aPfS_
.visible .entry _Z8reduce_aPfS_(
	.param .u64 .ptr .align 1 _Z8reduce_aPfS__param_0,
	.param .u64 .ptr .align 1 _Z8reduce_aPfS__param_1
)
{
	.reg .pred 	%p<12>;
	.reg .b32 	%r<19>;
	.reg .b32 	%f<29>;
	.reg .b64 	%rd<44>;
	// demoted variable
	.shared .align 4 .b8 _ZZ8reduce_aPfS_E5sdata[1024];
	ld.param.u64 	%rd23, [_Z8reduce_aPfS__param_0];
	ld.param.u64 	%rd22, [_Z8reduce_aPfS__param_1];
	cvta.to.global.u64 	%rd1, %rd23;
	mov.u32 	%r1, %tid.x;
	shl.b32 	%r7, %r1, 2;
	mov.u32 	%r8, _ZZ8reduce_aPfS_E5sdata;
	add.s32 	%r2, %r8, %r7;
	mov.b32 	%r9, 0;
	st.shared.u32 	[%r2], %r9;
	mov.u32 	%r18, %ntid.x;
	mov.u32 	%r10, %ctaid.x;
	mad.lo.s32 	%r4, %r18, %r10, %r1;
	setp.gt.u32 	%p1, %r4, 33554431;
	@%p1 bra 	$L__BB2_9;
	cvt.u64.u32 	%rd42, %r4;
	mov.u32 	%r11, %nctaid.x;
	mul.lo.s32 	%r12, %r11, %r18;
	cvt.u64.u32 	%rd3, %r12;
	add.s64 	%rd24, %rd3, %rd42;
	max.u64 	%rd25, %rd24, 33554432;
	setp.lt.u64 	%p2, %rd24, 33554432;
	selp.u64 	%rd4, 1, 0, %p2;
	add.s64 	%rd26, %rd24, %rd4;
	sub.s64 	%rd5, %rd25, %rd26;
	and.b64  	%rd27, %rd5, -4294967296;
	setp.ne.s64 	%p3, %rd27, 0;
	@%p3 bra 	$L__BB2_3;
	cvt.u32.u64 	%r13, %rd3;
	cvt.u32.u64 	%r14, %rd5;
	div.u32 	%r15, %r14, %r13;
	cvt.u64.u32 	%rd38, %r15;
	bra.uni 	$L__BB2_4;
$L__BB2_3:
	div.u64 	%rd38, %rd5, %rd3;
$L__BB2_4:
	add.s64 	%rd9, %rd38, %rd4;
	and.b64  	%rd28, %rd9, 3;
	setp.eq.s64 	%p4, %rd28, 3;
	mov.f32 	%f25, 0f00000000;
	@%p4 bra 	$L__BB2_7;
	shl.b64 	%rd29, %rd42, 2;
	add.s64 	%rd40, %rd1, %rd29;
	shl.b64 	%rd11, %rd3, 2;
	add.s64 	%rd30, %rd9, 1;
	and.b64  	%rd39, %rd30, 3;
	mov.f32 	%f25, 0f00000000;
$L__BB2_6:
	.pragma "nounroll";
	ld.global.f32 	%f11, [%rd40];
	add.f32 	%f25, %f11, %f25;
	add.s64 	%rd42, %rd42, %rd3;
	add.s64 	%rd40, %rd40, %rd11;
	add.s64 	%rd39, %rd39, -1;
	setp.ne.s64 	%p5, %rd39, 0;
	@%p5 bra 	$L__BB2_6;
$L__BB2_7:
	setp.lt.u64 	%p6, %rd9, 3;
	@%p6 bra 	$L__BB2_8;
	bra.uni 	$L__BB2_16;
$L__BB2_8:
	st.shared.f32 	[%r2], %f25;
$L__BB2_9:
	setp.lt.u32 	%p8, %r18, 2;
	@%p8 bra 	$L__BB2_13;
$L__BB2_10:
	shr.u32 	%r6, %r18, 1;
	bar.sync 	0;
	setp.ge.u32 	%p9, %r1, %r6;
	@%p9 bra 	$L__BB2_12;
	shl.b32 	%r16, %r6, 2;
	add.s32 	%r17, %r2, %r16;
	ld.shared.f32 	%f19, [%r17];
	ld.shared.f32 	%f20, [%r2];
	add.f32 	%f21, %f19, %f20;
	st.shared.f32 	[%r2], %f21;
$L__BB2_12:
	setp.gt.u32 	%p10, %r18, 3;
	mov.u32 	%r18, %r6;
	@%p10 bra 	$L__BB2_10;
$L__BB2_13:
	setp.ne.s32 	%p11, %r1, 0;
	@%p11 bra 	$L__BB2_15;
	ld.shared.f32 	%f22, [_ZZ8reduce_aPfS_E5sdata];
	cvta.to.global.u64 	%rd37, %rd22;
	atom.global.add.f32 	%f23, [%rd37], %f22;
$L__BB2_15:
	ret;
$L__BB2_16:
	shl.b64 	%rd31, %rd42, 2;
	add.s64 	%rd32, %rd1, %rd31;
	ld.global.f32 	%f12, [%rd32];
	add.f32 	%f13, %f12, %f25;
	shl.b64 	%rd33, %rd3, 2;
	add.s64 	%rd34, %rd32, %rd33;
	ld.global.f32 	%f14, [%rd34];
	add.f32 	%f15, %f14, %f13;
	add.s64 	%rd35, %rd34, %rd33;
	ld.global.f32 	%f16, [%rd35];
	add.f32 	%f17, %f16, %f15;
	add.s64 	%rd36, %rd35, %rd33;
	ld.global.f32 	%f18, [%rd36];
	add.f32 	%f25, %f18, %f17;
	add.s64 	%rd42, %rd33, %rd42;
	setp.lt.u64 	%p7, %rd42, 33554432;
	@%p7 bra 	$L__BB2_16;
	bra.uni 	$L__BB2_8;

}
	// .globl	_Z9reduce_wsPfS_
.visible .entry _Z9reduce_wsPfS_(
	.param .u64 .ptr .align 1 _Z9reduce_wsPfS__param_0,
	.param .u64 .ptr .align 1 _Z9reduce_wsPfS__param_1
)
{
	.reg .pred 	%p<17>;
	.reg .b32 	%r<39>;
	.reg .b32 	%f<34>;
	.reg .b64 	%rd<7>;
	// demoted variable
	.shared .align 4 .b8 _ZZ9reduce_wsPfS_E5sdata[128];
	ld.param.u64 	%rd2, [_Z9reduce_wsPfS__param_0];
	ld.param.u64 	%rd3, [_Z9reduce_wsPfS__param_1];
	mov.u32 	%r1, %tid.x;
	mov.u32 	%r2, %ntid.x;
	mov.u32 	%r8, %ctaid.x;
	mad.lo.s32 	%r38, %r2, %r8, %r1;
	and.b32  	%r4, %r1, 31;
	setp.gt.u32 	%p1, %r38, 33554431;
	mov.f32 	%f32, 0f00000000;
	@%p1 bra 	$L__BB3_3;
	mov.u32 	%r9, %nctaid.x;
	mul.lo.s32 	%r5, %r9, %r2;
	cvta.to.global.u64 	%rd1, %rd2;
	mov.f32 	%f32, 0f00000000;
$L__BB3_2:
	mul.wide.u32 	%rd4, %r38, 4;
	add.s64 	%rd5, %rd1, %rd4;
	ld.global.f32 	%f10, [%rd5];
	add.f32 	%f32, %f32, %f10;
	add.s32 	%r38, %r38, %r5;
	setp.lt.u32 	%p2, %r38, 33554432;
	@%p2 bra 	$L__BB3_2;
$L__BB3_3:
	mov.b32 	%r10, %f32;
	shfl.sync.bfly.b32	%r11|%p3, %r10, 16, 31, -1;
	mov.b32 	%f11, %r11;
	add.f32 	%f12, %f32, %f11;
	mov.b32 	%r12, %f12;
	shfl.sync.bfly.b32	%r13|%p4, %r12, 8, 31, -1;
	mov.b32 	%f13, %r13;
	add.f32 	%f14, %f12, %f13;
	mov.b32 	%r14, %f14;
	shfl.sync.bfly.b32	%r15|%p5, %r14, 4, 31, -1;
	mov.b32 	%f15, %r15;
	add.f32 	%f16, %f14, %f15;
	mov.b32 	%r16, %f16;
	shfl.sync.bfly.b32	%r17|%p6, %r16, 2, 31, -1;
	mov.b32 	%f17, %r17;
	add.f32 	%f18, %f16, %f17;
	mov.b32 	%r18, %f18;
	shfl.sync.bfly.b32	%r19|%p7, %r18, 1, 31, -1;
	mov.b32 	%f19, %r19;
	add.f32 	%f4, %f18, %f19;
	setp.ne.s32 	%p8, %r4, 0;
	@%p8 bra 	$L__BB3_5;
	shr.u32 	%r20, %r1, 3;
	and.b32  	%r21, %r20, 124;
	mov.u32 	%r22, _ZZ9reduce_wsPfS_E5sdata;
	add.s32 	%r23, %r22, %r21;
	st.shared.f32 	[%r23], %f4;
$L__BB3_5:
	bar.sync 	0;
	setp.gt.u32 	%p9, %r1, 31;
	@%p9 bra 	$L__BB3_10;
	shr.u32 	%r24, %r2, 5;
	setp.ge.u32 	%p10, %r1, %r24;
	mov.f32 	%f33, 0f00000000;
	@%p10 bra 	$L__BB3_8;
	shl.b32 	%r25, %r4, 2;
	mov.u32 	%r26, _ZZ9reduce_wsPfS_E5sdata;
	add.s32 	%r27, %r26, %r25;
	ld.shared.f32 	%f33, [%r27];
$L__BB3_8:
	mov.b32 	%r28, %f33;
	shfl.sync.down.b32	%r29|%p11, %r28, 16, 31, -1;
	mov.b32 	%f21, %r29;
	add.f32 	%f22, %f33, %f21;
	mov.b32 	%r30, %f22;
	shfl.sync.down.b32	%r31|%p12, %r30, 8, 31, -1;
	mov.b32 	%f23, %r31;
	add.f32 	%f24, %f22, %f23;
	mov.b32 	%r32, %f24;
	shfl.sync.down.b32	%r33|%p13, %r32, 4, 31, -1;
	mov.b32 	%f25, %r33;
	add.f32 	%f26, %f24, %f25;
	mov.b32 	%r34, %f26;
	shfl.sync.down.b32	%r35|%p14, %r34, 2, 31, -1;
	mov.b32 	%f27, %r35;
	add.f32 	%f28, %f26, %f27;
	mov.b32 	%r36, %f28;
	shfl.sync.down.b32	%r37|%p15, %r36, 1, 31, -1;
	mov.b32 	%f29, %r37;
	add.f32 	%f7, %f28, %f29;
	setp.ne.s32 	%p16, %r1, 0;
	@%p16 bra 	$L__BB3_10;
	cvta.to.global.u64 	%rd6, %rd3;
	atom.global.add.f32 	%f30, [%rd6], %f7;
$L__BB3_10:
	ret;

}
	// .globl	_Z16reduce_ws_float4PfS_
.visible .entry _Z16reduce_ws_float4PfS_(
	.param .u64 .ptr .align 1 _Z16reduce_ws_float4PfS__param_0,
	.param .u64 .ptr .align 1 _Z16reduce_ws_float4PfS__param_1
)
{
	.reg .pred 	%p<17>;
	.reg .b32 	%r<41>;
	.reg .b32 	%f<40>;
	.reg .b64 	%rd<7>;
	// demoted variable
	.shared .align 4 .b8 _ZZ16reduce_ws_float4PfS_E5sdata[128];
	ld.param.u64 	%rd2, [_Z16reduce_ws_float4PfS__param_0];
	ld.param.u64 	%rd3, [_Z16reduce_ws_float4PfS__param_1];
	mov.u32 	%r1, %tid.x;
	mov.u32 	%r8, %ctaid.x;
	mov.u32 	%r2, %ntid.x;
	mad.lo.s32 	%r9, %r8, %r2, %r1;
	shl.b32 	%r40, %r9, 2;
	and.b32  	%r4, %r1, 31;
	setp.gt.u32 	%p1, %r40, 33554431;
	mov.f32 	%f38, 0f00000000;
	@%p1 bra 	$L__BB4_3;
	mov.u32 	%r10, %nctaid.x;
	mul.lo.s32 	%r11, %r2, %r10;
	shl.b32 	%r5, %r11, 2;
	cvta.to.global.u64 	%rd1, %rd2;
	mov.f32 	%f38, 0f00000000;
$L__BB4_2:
	mul.wide.u32 	%rd4, %r40, 4;
	add.s64 	%rd5, %rd1, %rd4;
	ld.global.v4.f32 	{%f10, %f11, %f12, %f13}, [%rd5];
	add.f32 	%f14, %f38, %f10;
	add.f32 	%f15, %f14, %f11;
	add.f32 	%f16, %f15, %f12;
	add.f32 	%f38, %f16, %f13;
	add.s32 	%r40, %r40, %r5;
	setp.lt.u32 	%p2, %r40, 33554432;
	@%p2 bra 	$L__BB4_2;
$L__BB4_3:
	mov.b32 	%r12, %f38;
	shfl.sync.bfly.b32	%r13|%p3, %r12, 16, 31, -1;
	mov.b32 	%f17, %r13;
	add.f32 	%f18, %f38, %f17;
	mov.b32 	%r14, %f18;
	shfl.sync.bfly.b32	%r15|%p4, %r14, 8, 31, -1;
	mov.b32 	%f19, %r15;
	add.f32 	%f20, %f18, %f19;
	mov.b32 	%r16, %f20;
	shfl.sync.bfly.b32	%r17|%p5, %r16, 4, 31, -1;
	mov.b32 	%f21, %r17;
	add.f32 	%f22, %f20, %f21;
	mov.b32 	%r18, %f22;
	shfl.sync.bfly.b32	%r19|%p6, %r18, 2, 31, -1;
	mov.b32 	%f23, %r19;
	add.f32 	%f24, %f22, %f23;
	mov.b32 	%r20, %f24;
	shfl.sync.bfly.b32	%r21|%p7, %r20, 1, 31, -1;
	mov.b32 	%f25, %r21;
	add.f32 	%f4, %f24, %f25;
	setp.ne.s32 	%p8, %r4, 0;
	@%p8 bra 	$L__BB4_5;
	shr.u32 	%r22, %r1, 3;
	and.b32  	%r23, %r22, 124;
	mov.u32 	%r24, _ZZ16reduce_ws_float4PfS_E5sdata;
	add.s32 	%r25, %r24, %r23;
	st.shared.f32 	[%r25], %f4;
$L__BB4_5:
	bar.sync 	0;
	setp.gt.u32 	%p9, %r1, 31;
	@%p9 bra 	$L__BB4_10;
	shr.u32 	%r26, %r2, 5;
	setp.ge.u32 	%p10, %r1, %r26;
	mov.f32 	%f39, 0f00000000;
	@%p10 bra 	$L__BB4_8;
	shl.b32 	%r27, %r4, 2;
	mov.u32 	%r28, _ZZ16reduce_ws_float4PfS_E5sdata;
	add.s32 	%r29, %r28, %r27;
	ld.shared.f32 	%f39, [%r29];
$L__BB4_8:
	mov.b32 	%r30, %f39;
	shfl.sync.down.b32	%r31|%p11, %r30, 16, 31, -1;
	mov.b32 	%f27, %r31;
	add.f32 	%f28, %f39, %f27;
	mov.b32 	%r32, %f28;
	shfl.sync.down.b32	%r33|%p12, %r32, 8, 31, -1;
	mov.b32 	%f29, %r33;
	add.f32 	%f30, %f28, %f29;
	mov.b32 	%r34, %f30;
	shfl.sync.down.b32	%r35|%p13, %r34, 4, 31, -1;
	mov.b32 	%f31, %r35;
	add.f32 	%f32, %f30, %f31;
	mov.b32 	%r36, %f32;
	shfl.sync.down.b32	%r37|%p14, %r36, 2, 31, -1;
	mov.b32 	%f33, %r37;
	add.f32 	%f34, %f32, %f33;
	mov.b32 	%r38, %f34;
	shfl.sync.down.b32	%r39|%p15, %r38, 1, 31, -1;
	mov.b32 	%f35, %r39;
	add.f32 	%f7, %f34, %f35;
	setp.ne.s32 	%p16, %r1, 0;
	@%p16 bra 	$L__BB4_10;
	cvta.to.global.u64 	%rd6, %rd3;
	atom.global.add.f32 	%f36, [%rd6], %f7;
$L__BB4_10:
	ret;

}


// ===== COMPILED SASS (sm_100) =====

	.target	sm_100

	.elftype	@"ET_EXEC"


//--------------------- .note.nv.tkinfo           --------------------------
	.section	.note.nv.tkinfo,"",@"SHT_NOTE"
	.sectionflags	@"SHF_NOTE_NV_TKINFO"
	.tkinfo
        /*0018*/ 	.word	0x00000002
        /*0030*/ 	.string	""
        /*0030*/ 	.string	"ptxas"
        /*0030*/ 	.string	"Cuda compilation tools, release 13.0, V13.0.88"
        /*0030*/ 	.string	"Build cuda_13.0.r13.0/compiler.36424714_0"
        /*0030*/ 	.string	"-arch sm_100 -m 64 "



//--------------------- .note.nv.cuinfo           --------------------------
	.section	.note.nv.cuinfo,"",@"SHT_NOTE"
	.sectionflags	@"SHF_NOTE_NV_CUINFO"
        /*0018*/ 	.short	0x0002
        /*001a*/ 	.short	0x0064
        /*001c*/ 	.short	0x0082
	.zero		2


//--------------------- .nv.info                  --------------------------
	.section	.nv.info,"",@"SHT_CUDA_INFO"
	.align	4


	//----- nvinfo : EIATTR_REGCOUNT
	.align		4
        /*0000*/ 	.byte	0x04, 0x2f
        /*0002*/ 	.short	(.L_1 - .L_0)
	.align		4
.L_0:
        /*0004*/ 	.word	index@(_Z10atomic_redPKfPf)
        /*0008*/ 	.word	0x00000008


	//----- nvinfo : EIATTR_FRAME_SIZE
	.align		4
.L_1:
        /*000c*/ 	.byte	0x04, 0x11
        /*000e*/ 	.short	(.L_3 - .L_2)
	.align		4
.L_2:
        /*0010*/ 	.word	index@(_Z10atomic_redPKfPf)
        /*0014*/ 	.word	0x00000000


	//----- nvinfo : EIATTR_REGCOUNT
	.align		4
.L_3:
        /*0018*/ 	.byte	0x04, 0x2f
        /*001a*/ 	.short	(.L_5 - .L_4)
	.align		4
.L_4:
        /*001c*/ 	.word	index@(_Z6reducePfS_)
        /*0020*/ 	.word	0x00000018


	//----- nvinfo : EIATTR_FRAME_SIZE
	.align		4
.L_5:
        /*0024*/ 	.byte	0x04, 0x11
        /*0026*/ 	.short	(.L_7 - .L_6)
	.align		4
.L_6:
        /*0028*/ 	.word	index@($__internal_1_$__cuda_sm20_div_u64)
        /*002c*/ 	.word	0x00000000


	//----- nvinfo : EIATTR_FRAME_SIZE
	.align		4
.L_7:
        /*0030*/ 	.byte	0x04, 0x11
        /*0032*/ 	.short	(.L_9 - .L_8)
	.align		4
.L_8:
        /*0034*/ 	.word	index@(_Z6reducePfS_)
        /*0038*/ 	.word	0x00000000


	//----- nvinfo : EIATTR_REGCOUNT
	.align		4
.L_9:
        /*003c*/ 	.byte	0x04, 0x2f
        /*003e*/ 	.short	(.L_11 - .L_10)
	.align		4
.L_10:
        /*0040*/ 	.word	index@(_Z8reduce_aPfS_)
        /*0044*/ 	.word	0x00000018


	//----- nvinfo : EIATTR_FRAME_SIZE
	.align		4
.L_11:
        /*0048*/ 	.byte	0x04, 0x11
        /*004a*/ 	.short	(.L_13 - .L_12)
	.align		4
.L_12:
        /*004c*/ 	.word	index@($__internal_0_$__cuda_sm20_div_u64)
        /*0050*/ 	.word	0x00000000


	//----- nvinfo : EIATTR_FRAME_SIZE
	.align		4
.L_13:
        /*0054*/ 	.byte	0x04, 0x11
        /*0056*/ 	.short	(.L_15 - .L_14)
	.align		4
.L_14:
        /*0058*/ 	.word	index@(_Z8reduce_aPfS_)
        /*005c*/ 	.word	0x00000000


	//----- nvinfo : EIATTR_REGCOUNT
	.align		4
.L_15:
        /*0060*/ 	.byte	0x04, 0x2f
        /*0062*/ 	.short	(.L_17 - .L_16)
	.align		4
.L_16:
        /*0064*/ 	.word	index@(_Z9reduce_wsPfS_)
        /*0068*/ 	.word	0x0000000c


	//----- nvinfo : EIATTR_FRAME_SIZE
	.align		4
.L_17:
        /*006c*/ 	.byte	0x04, 0x11
        /*006e*/ 	.short	(.L_19 - .L_18)
	.align		4
.L_18:
        /*0070*/ 	.word	index@(_Z9reduce_wsPfS_)
        /*0074*/ 	.word	0x00000000


	//----- nvinfo : EIATTR_REGCOUNT
	.align		4
.L_19:
        /*0078*/ 	.byte	0x04, 0x2f
        /*007a*/ 	.short	(.L_21 - .L_20)
	.align		4
.L_20:
        /*007c*/ 	.word	index@(_Z16reduce_ws_float4PfS_)
        /*0080*/ 	.word	0x00000010


	//----- nvinfo : EIATTR_FRAME_SIZE
	.align		4
.L_21:
        /*0084*/ 	.byte	0x04, 0x11
        /*0086*/ 	.short	(.L_23 - .L_22)
	.align		4
.L_22:
        /*0088*/ 	.word	index@(_Z16reduce_ws_float4PfS_)
        /*008c*/ 	.word	0x00000000


	//----- nvinfo : EIATTR_MIN_STACK_SIZE
	.align		4
.L_23:
        /*0090*/ 	.byte	0x04, 0x12
        /*0092*/ 	.short	(.L_25 - .L_24)
	.align		4
.L_24:
        /*0094*/ 	.word	index@(_Z16reduce_ws_float4PfS_)
        /*0098*/ 	.word	0x00000000


	//----- nvinfo : EIATTR_MIN_STACK_SIZE
	.align		4
.L_25:
        /*009c*/ 	.byte	0x04, 0x12
        /*009e*/ 	.short	(.L_27 - .L_26)
	.align		4
.L_26:
        /*00a0*/ 	.word	index@(_Z9reduce_wsPfS_)
        /*00a4*/ 	.word	0x00000000


	//----- nvinfo : EIATTR_MIN_STACK_SIZE
	.align		4
.L_27:
        /*00a8*/ 	.byte	0x04, 0x12
        /*00aa*/ 	.short	(.L_29 - .L_28)
	.align		4
.L_28:
        /*00ac*/ 	.word	index@(_Z8reduce_aPfS_)
        /*00b0*/ 	.word	0x00000000


	//----- nvinfo : EIATTR_MIN_STACK_SIZE
	.align		4
.L_29:
        /*00b4*/ 	.byte	0x04, 0x12
        /*00b6*/ 	.short	(.L_31 - .L_30)
	.align		4
.L_30:
        /*00b8*/ 	.word	index@(_Z6reducePfS_)
        /*00bc*/ 	.word	0x00000000


	//----- nvinfo : EIATTR_MIN_STACK_SIZE
	.align		4
.L_31:
        /*00c0*/ 	.byte	0x04, 0x12
        /*00c2*/ 	.short	(.L_33 - .L_32)
	.align		4
.L_32:
        /*00c4*/ 	.word	index@(_Z10atomic_redPKfPf)
        /*00c8*/ 	.word	0x00000000
.L_33:


//--------------------- .nv.compat                --------------------------
	.section	.nv.compat,"",@"SHT_CUDA_COMPAT_INFO"
	.align	4
        /*0000*/ 	.byte	0x02, 0x09, 0x00, 0x00, 0x02, 0x02, 0x01, 0x00, 0x02, 0x05, 0x05, 0x00, 0x03, 0x07, 0x01, 0x01
        /*0010*/ 	.byte	0x02, 0x03, 0x00, 0x00, 0x02, 0x06, 0x01, 0x00, 0x04, 0x0b, 0x08, 0x00, 0x09, 0x00, 0x00, 0x00
        /*0020*/ 	.byte	0x00, 0x00, 0x00, 0x00


//--------------------- .nv.info._Z16reduce_ws_float4PfS_ --------------------------
	.section	.nv.info._Z16reduce_ws_float4PfS_,"",@"SHT_CUDA_INFO"
	.sectionflags	@""
	.align	4


	//----- nvinfo : EIATTR_CUDA_API_VERSION
	.align		4
        /*0000*/ 	.byte	0x04, 0x37
        /*0002*/ 	.short	(.L_35 - .L_34)
.L_34:
        /*0004*/ 	.word	0x00000082


	//----- nvinfo : EIATTR_KPARAM_INFO
	.align		4
.L_35:
        /*0008*/ 	.byte	0x04, 0x17
        /*000a*/ 	.short	(.L_37 - .L_36)
.L_36:
        /*000c*/ 	.word	0x00000000
        /*0010*/ 	.short	0x0001
        /*0012*/ 	.short	0x0008
        /*0014*/ 	.byte	0x00, 0xf5, 0x21, 0x00


	//----- nvinfo : EIATTR_KPARAM_INFO
	.align		4
.L_37:
        /*0018*/ 	.byte	0x04, 0x17
        /*001a*/ 	.short	(.L_39 - .L_38)
.L_38:
        /*001c*/ 	.word	0x00000000
        /*0020*/ 	.short	0x0000
        /*0022*/ 	.short	0x0000
        /*0024*/ 	.byte	0x00, 0xf5, 0x21, 0x00


	//----- nvinfo : EIATTR_SPARSE_MMA_MASK
	.align		4
.L_39:
        /*0028*/ 	.byte	0x03, 0x50
        /*002a*/ 	.short	0x0000


	//----- nvinfo : EIATTR_MAXREG_COUNT
	.align		4
        /*002c*/ 	.byte	0x03, 0x1b
        /*002e*/ 	.short	0x00ff


	//----- nvinfo : EIATTR_NUM_BARRIERS
	.align		4
        /*0030*/ 	.byte	0x02, 0x4c
        /*0032*/ 	.byte	0x01
	.zero		1


	//----- nvinfo : EIATTR_MERCURY_ISA_VERSION
	.align		4
        /*0034*/ 	.byte	0x03, 0x5f
        /*0036*/ 	.short	0x0101


	//----- nvinfo : EIATTR_COOP_GROUP_MASK_REGIDS
	.align		4
        /*0038*/ 	.byte	0x04, 0x29
        /*003a*/ 	.short	(.L_41 - .L_40)


	//   ....[0]....
.L_40:
        /*003c*/ 	.word	0xffffffff


	//   ....[1]....
        /*0040*/ 	.word	0xffffffff


	//   ....[2]....
        /*0044*/ 	.word	0xffffffff


	//   ....[3]....
        /*0048*/ 	.word	0xffffffff


	//   ....[4]....
        /*004c*/ 	.word	0xffffffff


	//   ....[5]....
        /*0050*/ 	.word	0xffffffff


	//   ....[6]....
        /*0054*/ 	.word	0xffffffff


	//   ....[7]....
        /*0058*/ 	.word	0xffffffff


	//   ....[8]....
        /*005c*/ 	.word	0xffffffff


	//   ....[9]....
        /*0060*/ 	.word	0xffffffff


	//----- nvinfo : EIATTR_COOP_GROUP_INSTR_OFFSETS
	.align		4
.L_41:
        /*0064*/ 	.byte	0x04, 0x28
        /*0066*/ 	.short	(.L_43 - .L_42)


	//   ....[0]....
.L_42:
        /*0068*/ 	.word	0x00000190


	//   ....[1]....
        /*006c*/ 	.word	0x000001c0


	//   ....[2]....
        /*0070*/ 	.word	0x000001e0


	//   ....[3]....
        /*0074*/ 	.word	0x00000210


	//   ....[4]....
        /*0078*/ 	.word	0x00000280


	//   ....[5]....
        /*007c*/ 	.word	0x00000380


	//   ....[6]....
        /*0080*/ 	.word	0x000003a0


	//   ....[7]....
        /*0084*/ 	.word	0x000003c0


	//   ....[8]....
        /*0088*/ 	.word	0x000003e0


	//   ....[9]....
        /*008c*/ 	.word	0x00000400


	//----- nvinfo : EIATTR_VRC_CTA_INIT_COUNT
	.align		4
.L_43:
        /*0090*/ 	.byte	0x02, 0x4a
	.zero		1
	.zero		1


	//----- nvinfo : EIATTR_EXIT_INSTR_OFFSETS
	.align		4
        /*0094*/ 	.byte	0x04, 0x1c
        /*0096*/ 	.short	(.L_45 - .L_44)


	//   ....[0]....
.L_44:
        /*0098*/ 	.word	0x000002e0


	//   ....[1]....
        /*009c*/ 	.word	0x00000410


	//   ....[2]....
        /*00a0*/ 	.word	0x00000450


	//----- nvinfo : EIATTR_CRS_STACK_SIZE
	.align		4
.L_45:
        /*00a4*/ 	.byte	0x04, 0x1e
        /*00a6*/ 	.short	(.L_47 - .L_46)
.L_46:
        /*00a8*/ 	.word	0x00000000


	//----- nvinfo : EIATTR_CBANK_PARAM_SIZE
	.align		4
.L_47:
        /*00ac*/ 	.byte	0x03, 0x19
        /*00ae*/ 	.short	0x0010


	//----- nvinfo : EIATTR_PARAM_CBANK
	.align		4
        /*00b0*/ 	.byte	0x04, 0x0a
        /*00b2*/ 	.short	(.L_49 - .L_48)
	.align		4
.L_48:
        /*00b4*/ 	.word	index@(.nv.constant0._Z16reduce_ws_float4PfS_)
        /*00b8*/ 	.short	0x0380
        /*00ba*/ 	.short	0x0010


	//----- nvinfo : EIATTR_SW_WAR
	.align		4
.L_49:
        /*00bc*/ 	.byte	0x04, 0x36
        /*00be*/ 	.short	(.L_51 - .L_50)
.L_50:
        /*00c0*/ 	.word	0x00000008
.L_51:


//--------------------- .nv.info._Z9reduce_wsPfS_ --------------------------
	.section	.nv.info._Z9reduce_wsPfS_,"",@"SHT_CUDA_INFO"
	.sectionflags	@""
	.align	4


	//----- nvinfo : EIATTR_CUDA_API_VERSION
	.align		4
        /*0000*/ 	.byte	0x04, 0x37
        /*0002*/ 	.short	(.L_53 - .L_52)
.L_52:
        /*0004*/ 	.word	0x00000082


	//----- nvinfo : EIATTR_KPARAM_INFO
	.align		4
.L_53:
        /*0008*/ 	.byte	0x04, 0x17
        /*000a*/ 	.short	(.L_55 - .L_54)
.L_54:
        /*000c*/ 	.word	0x00000000
        /*0010*/ 	.short	0x0001
        /*0012*/ 	.short	0x0008
        /*0014*/ 	.byte	0x00, 0xf5, 0x21, 0x00


	//----- nvinfo : EIATTR_KPARAM_INFO
	.align		4
.L_55:
        /*0018*/ 	.byte	0x04, 0x17
        /*001a*/ 	.short	(.L_57 - .L_56)
.L_56:
        /*001c*/ 	.word	0x00000000
        /*0020*/ 	.short	0x0000
        /*0022*/ 	.short	0x0000
        /*0024*/ 	.byte	0x00, 0xf5, 0x21, 0x00


	//----- nvinfo : EIATTR_SPARSE_MMA_MASK
	.align		4
.L_57:
        /*0028*/ 	.byte	0x03, 0x50
        /*002a*/ 	.short	0x0000


	//----- nvinfo : EIATTR_MAXREG_COUNT
	.align		4
        /*002c*/ 	.byte	0x03, 0x1b
        /*002e*/ 	.short	0x00ff


	//----- nvinfo : EIATTR_NUM_BARRIERS
	.align		4
        /*0030*/ 	.byte	0x02, 0x4c
        /*0032*/ 	.byte	0x01
	.zero		1


	//----- nvinfo : EIATTR_MERCURY_ISA_VERSION
	.align		4
        /*0034*/ 	.byte	0x03, 0x5f
        /*0036*/ 	.short	0x0101


	//----- nvinfo : EIATTR_COOP_GROUP_MASK_REGIDS
	.align		4
        /*0038*/ 	.byte	0x04, 0x29
        /*003a*/ 	.short	(.L_59 - .L_58)


	//   ....[0]....
.L_58:
        /*003c*/ 	.word	0xffffffff


	//   ....[1]....
        /*0040*/ 	.word	0xffffffff


	//   ....[2]....
        /*0044*/ 	.word	0xffffffff


	//   ....[3]....
        /*0048*/ 	.word	0xffffffff


	//   ....[4]....
        /*004c*/ 	.word	0xffffffff


	//   ....[5]....
        /*0050*/ 	.word	0xffffffff


	//   ....[6]....
        /*0054*/ 	.word	0xffffffff


	//   ....[7]....
        /*0058*/ 	.word	0xffffffff


	//   ....[8]....
        /*005c*/ 	.word	0xffffffff


	//   ....[9]....
        /*0060*/ 	.word	0xffffffff


	//----- nvinfo : EIATTR_COOP_GROUP_INSTR_OFFSETS
	.align		4
.L_59:
        /*0064*/ 	.byte	0x04, 0x28
        /*0066*/ 	.short	(.L_61 - .L_60)


	//   ....[0]....
.L_60:
        /*0068*/ 	.word	0x00000160


	//   ....[1]....
        /*006c*/ 	.word	0x00000190


	//   ....[2]....
        /*0070*/ 	.word	0x000001c0


	//   ....[3]....
        /*0074*/ 	.word	0x00000230


	//   ....[4]....
        /*0078*/ 	.word	0x00000270


	//   ....[5]....
        /*007c*/ 	.word	0x00000350


	//   ....[6]....
        /*0080*/ 	.word	0x00000370


	//   ....[7]....
        /*0084*/ 	.word	0x00000390


	//   ....[8]....
        /*0088*/ 	.word	0x000003b0


	//   ....[9]....
        /*008c*/ 	.word	0x000003d0


	//----- nvinfo : EIATTR_VRC_CTA_INIT_COUNT
	.align		4
.L_61:
        /*0090*/ 	.byte	0x02, 0x4a
	.zero		1
	.zero		1


	//----- nvinfo : EIATTR_EXIT_INSTR_OFFSETS
	.align		4
        /*0094*/ 	.byte	0x04, 0x1c
        /*0096*/ 	.short	(.L_63 - .L_62)


	//   ....[0]....
.L_62:
        /*0098*/ 	.word	0x000002b0


	//   ....[1]....
        /*009c*/ 	.word	0x000003e0


	//   ....[2]....
        /*00a0*/ 	.word	0x00000420


	//----- nvinfo : EIATTR_CRS_STACK_SIZE
	.align		4
.L_63:
        /*00a4*/ 	.byte	0x04, 0x1e
        /*00a6*/ 	.short	(.L_65 - .L_64)
.L_64:
        /*00a8*/ 	.word	0x00000000


	//----- nvinfo : EIATTR_CBANK_PARAM_SIZE
	.align		4
.L_65:
        /*00ac*/ 	.byte	0x03, 0x19
        /*00ae*/ 	.short	0x0010


	//----- nvinfo : EIATTR_PARAM_CBANK
	.align		4
        /*00b0*/ 	.byte	0x04, 0x0a
        /*00b2*/ 	.short	(.L_67 - .L_66)
	.align		4
.L_66:
        /*00b4*/ 	.word	index@(.nv.constant0._Z9reduce_wsPfS_)
        /*00b8*/ 	.short	0x0380
        /*00ba*/ 	.short	0x0010


	//----- nvinfo : EIATTR_SW_WAR
	.align		4
.L_67:
        /*00bc*/ 	.byte	0x04, 0x36
        /*00be*/ 	.short	(.L_69 - .L_68)
.L_68:
        /*00c0*/ 	.word	0x00000008
.L_69:


//--------------------- .nv.info._Z8reduce_aPfS_  --------------------------
	.section	.nv.info._Z8reduce_aPfS_,"",@"SHT_CUDA_INFO"
	.sectionflags	@""
	.align	4


	//----- nvinfo : EIATTR_CUDA_API_VERSION
	.align		4
        /*0000*/ 	.byte	0x04, 0x37
        /*0002*/ 	.short	(.L_71 - .L_70)
.L_70:
        /*0004*/ 	.word	0x00000082


	//----- nvinfo : EIATTR_KPARAM_INFO
	.align		4
.L_71:
        /*0008*/ 	.byte	0x04, 0x17
        /*000a*/ 	.short	(.L_73 - .L_72)
.L_72:
        /*000c*/ 	.word	0x00000000
        /*0010*/ 	.short	0x0001
        /*0012*/ 	.short	0x0008
        /*0014*/ 	.byte	0x00, 0xf5, 0x21, 0x00


	//----- nvinfo : EIATTR_KPARAM_INFO
	.align		4
.L_73:
        /*0018*/ 	.byte	0x04, 0x17
        /*001a*/ 	.short	(.L_75 - .L_74)
.L_74:
        /*001c*/ 	.word	0x00000000
        /*0020*/ 	.short	0x0000
        /*0022*/ 	.short	0x0000
        /*0024*/ 	.byte	0x00, 0xf5, 0x21, 0x00


	//----- nvinfo : EIATTR_SPARSE_MMA_MASK
	.align		4
.L_75:
        /*0028*/ 	.byte	0x03, 0x50
        /*002a*/ 	.short	0x0000


	//----- nvinfo : EIATTR_MAXREG_COUNT
	.align		4
        /*002c*/ 	.byte	0x03, 0x1b
        /*002e*/ 	.short	0x00ff


	//----- nvinfo : EIATTR_NUM_BARRIERS
	.align		4
        /*0030*/ 	.byte	0x02, 0x4c
        /*0032*/ 	.byte	0x01
	.zero		1


	//----- nvinfo : EIATTR_MERCURY_ISA_VERSION
	.align		4
        /*0034*/ 	.byte	0x03, 0x5f
        /*0036*/ 	.short	0x0101


	//----- nvinfo : EIATTR_VRC_CTA_INIT_COUNT
	.align		4
        /*0038*/ 	.byte	0x02, 0x4a
	.zero		1
	.zero		1


	//----- nvinfo : EIATTR_EXIT_INSTR_OFFSETS
	.align		4
        /*003c*/ 	.byte	0x04, 0x1c
        /*003e*/ 	.short	(.L_77 - .L_76)


	//   ....[0]....
.L_76:
        /*0040*/ 	.word	0x000007f0


	//   ....[1]....
        /*0044*/ 	.word	0x00000860


	//----- nvinfo : EIATTR_CRS_STACK_SIZE
	.align		4
.L_77:
        /*0048*/ 	.byte	0x04, 0x1e
        /*004a*/ 	.short	(.L_79 - .L_78)
.L_78:
        /*004c*/ 	.word	0x00000000


	//----- nvinfo : EIATTR_CBANK_PARAM_SIZE
	.align		4
.L_79:
        /*0050*/ 	.byte	0x03, 0x19
        /*0052*/ 	.short	0x0010


	//----- nvinfo : EIATTR_PARAM_CBANK
	.align		4
        /*0054*/ 	.byte	0x04, 0x0a
        /*0056*/ 	.short	(.L_81 - .L_80)
	.align		4
.L_80:
        /*0058*/ 	.word	index@(.nv.constant0._Z8reduce_aPfS_)
        /*005c*/ 	.short	0x0380
        /*005e*/ 	.short	0x0010


	//----- nvinfo : EIATTR_SW_WAR
	.align		4
.L_81:
        /*0060*/ 	.byte	0x04, 0x36
        /*0062*/ 	.short	(.L_83 - .L_82)
.L_82:
        /*0064*/ 	.word	0x00000008
.L_83:


//--------------------- .nv.info._Z6reducePfS_    --------------------------
	.section	.nv.info._Z6reducePfS_,"",@"SHT_CUDA_INFO"
	.sectionflags	@""
	.align	4


	//----- nvinfo : EIATTR_CUDA_API_VERSION
	.align		4
        /*0000*/ 	.byte	0x04, 0x37
        /*0002*/ 	.short	(.L_85 - .L_84)
.L_84:
        /*0004*/ 	.word	0x00000082


	//----- nvinfo : EIATTR_KPARAM_INFO
	.align		4
.L_85:
        /*0008*/ 	.byte	0x04, 0x17
        /*000a*/ 	.short	(.L_87 - .L_86)
.L_86:
        /*000c*/ 	.word	0x00000000
        /*0010*/ 	.short	0x0001
        /*0012*/ 	.short	0x0008
        /*0014*/ 	.byte	0x00, 0xf5, 0x21, 0x00


	//----- nvinfo : EIATTR_KPARAM_INFO
	.align		4
.L_87:
        /*0018*/ 	.byte	0x04, 0x17
        /*001a*/ 	.short	(.L_89 - .L_88)
.L_88:
        /*001c*/ 	.word	0x00000000
        /*0020*/ 	.short	0x0000
        /*0022*/ 	.short	0x0000
        /*0024*/ 	.byte	0x00, 0xf5, 0x21, 0x00


	//----- nvinfo : EIATTR_SPARSE_MMA_MASK
	.align		4
.L_89:
        /*0028*/ 	.byte	0x03, 0x50
        /*002a*/ 	.short	0x0000


	//----- nvinfo : EIATTR_MAXREG_COUNT
	.align		4
        /*002c*/ 	.byte	0x03, 0x1b
        /*002e*/ 	.short	0x00ff


	//----- nvinfo : EIATTR_NUM_BARRIERS
	.align		4
        /*0030*/ 	.byte	0x02, 0x4c
        /*0032*/ 	.byte	0x01
	.zero		1


	//----- nvinfo : EIATTR_MERCURY_ISA_VERSION
	.align		4
        /*0034*/ 	.byte	0x03, 0x5f
        /*0036*/ 	.short	0x0101


	//----- nvinfo : EIATTR_VRC_CTA_INIT_COUNT
	.align		4
        /*0038*/ 	.byte	0x02, 0x4a
	.zero		1
	.zero		1


	//----- nvinfo : EIATTR_EXIT_INSTR_OFFSETS
	.align		4
        /*003c*/ 	.byte	0x04, 0x1c
        /*003e*/ 	.short	(.L_91 - .L_90)


	//   ....[0]....
.L_90:
        /*0040*/ 	.word	0x000007f0


	//   ....[1]....
        /*0044*/ 	.word	0x00000870


	//----- nvinfo : EIATTR_CRS_STACK_SIZE
	.align		4
.L_91:
        /*0048*/ 	.byte	0x04, 0x1e
        /*004a*/ 	.short	(.L_93 - .L_92)
.L_92:
        /*004c*/ 	.word	0x00000000


	//----- nvinfo : EIATTR_CBANK_PARAM_SIZE
	.align		4
.L_93:
        /*0050*/ 	.byte	0x03, 0x19
        /*0052*/ 	.short	0x0010


	//----- nvinfo : EIATTR_PARAM_CBANK
	.align		4
        /*0054*/ 	.byte	0x04, 0x0a
        /*0056*/ 	.short	(.L_95 - .L_94)
	.align		4
.L_94:
        /*0058*/ 	.word	index@(.nv.constant0._Z6reducePfS_)
        /*005c*/ 	.short	0x0380
        /*005e*/ 	.short	0x0010


	//----- nvinfo : EIATTR_SW_WAR
	.align		4
.L_95:
        /*0060*/ 	.byte	0x04, 0x36
        /*0062*/ 	.short	(.L_97 - .L_96)
.L_96:
        /*0064*/ 	.word	0x00000008
.L_97:


//--------------------- .nv.info._Z10atomic_redPKfPf --------------------------
	.section	.nv.info._Z10atomic_redPKfPf,"",@"SHT_CUDA_INFO"
	.sectionflags	@""
	.align	4


	//----- nvinfo : EIATTR_CUDA_API_VERSION
	.align		4
        /*0000*/ 	.byte	0x04, 0x37
        /*0002*/ 	.short	(.L_99 - .L_98)
.L_98:
        /*0004*/ 	.word	0x00000082


	//----- nvinfo : EIATTR_KPARAM_INFO
	.align		4
.L_99:
        /*0008*/ 	.byte	0x04, 0x17
        /*000a*/ 	.short	(.L_101 - .L_100)
.L_100:
        /*000c*/ 	.word	0x00000000
        /*0010*/ 	.short	0x0001
        /*0012*/ 	.short	0x0008
        /*0014*/ 	.byte	0x00, 0xf5, 0x21, 0x00


	//----- nvinfo : EIATTR_KPARAM_INFO
	.align		4
.L_101:
        /*0018*/ 	.byte	0x04, 0x17
        /*001a*/ 	.short	(.L_103 - .L_102)
.L_102:
        /*001c*/ 	.word	0x00000000
        /*0020*/ 	.short	0x0000
        /*0022*/ 	.short	0x0000
        /*0024*/ 	.byte	0x00, 0xf5, 0x21, 0x00


	//----- nvinfo : EIATTR_SPARSE_MMA_MASK
	.align		4
.L_103:
        /*0028*/ 	.byte	0x03, 0x50
        /*002a*/ 	.short	0x0000


	//----- nvinfo : EIATTR_MAXREG_COUNT
	.align		4
        /*002c*/ 	.byte	0x03, 0x1b
        /*002e*/ 	.short	0x00ff


	//----- nvinfo : EIATTR_MERCURY_ISA_VERSION
	.align		4
        /*0030*/ 	.byte	0x03, 0x5f
        /*0032*/ 	.short	0x0101


	//----- nvinfo : EIATTR_VRC_CTA_INIT_COUNT
	.align		4
        /*0034*/ 	.byte	0x02, 0x4a
	.zero		1
	.zero		1


	//----- nvinfo : EIATTR_EXIT_INSTR_OFFSETS
	.align		4
        /*0038*/ 	.byte	0x04, 0x1c
        /*003a*/ 	.short	(.L_105 - .L_104)


	//   ....[0]....
.L_104:
        /*003c*/ 	.word	0x00000060


	//   ....[1]....
        /*0040*/ 	.word	0x000000d0


	//----- nvinfo : EIATTR_CBANK_PARAM_SIZE
	.align		4
.L_105:
        /*0044*/ 	.byte	0x03, 0x19
        /*0046*/ 	.short	0x0010


	//----- nvinfo : EIATTR_PARAM_CBANK
	.align		4
        /*0048*/ 	.byte	0x04, 0x0a
        /*004a*/ 	.short	(.L_107 - .L_106)
	.align		4
.L_106:
        /*004c*/ 	.word	index@(.nv.constant0._Z10atomic_redPKfPf)
        /*0050*/ 	.short	0x0380
        /*0052*/ 	.short	0x0010


	//----- nvinfo : EIATTR_SW_WAR
	.align		4
.L_107:
        /*0054*/ 	.byte	0x04, 0x36
        /*0056*/ 	.short	(.L_109 - .L_108)
.L_108:
        /*0058*/ 	.word	0x00000008
.L_109:


//--------------------- .nv.callgraph             --------------------------
	.section	.nv.callgraph,"",@"SHT_CUDA_CALLGRAPH"
	.align	4
	.sectionentsize	8
	.align		4
        /*0000*/ 	.word	0x00000000
	.align		4
        /*0004*/ 	.word	0xffffffff
	.align		4
        /*0008*/ 	.word	0x00000000
	.align		4
        /*000c*/ 	.word	0xfffffffe
	.align		4
        /*0010*/ 	.word	0x00000000
	.align		4
        /*0014*/ 	.word	0xfffffffd
	.align		4
        /*0018*/ 	.word	0x00000000
	.align		4
        /*001c*/ 	.word	0xfffffffc


//--------------------- .text._Z16reduce_ws_float4PfS_ --------------------------
	.section	.text._Z16reduce_ws_float4PfS_,"ax",@progbits
	.align	128
        .global         _Z16reduce_ws_float4PfS_
        .type           _Z16reduce_ws_float4PfS_,@function
        .size           _Z16reduce_ws_float4PfS_,(.L_x_39 - _Z16reduce_ws_float4PfS_)
        .other          _Z16reduce_ws_float4PfS_,@"STO_CUDA_ENTRY STV_DEFAULT"
_Z16reduce_ws_float4PfS_:
.text._Z16reduce_ws_float4PfS_:
[----:B------:R-:W-:Y:S01]  /*0000*/  LDC R1, c[0x0][0x37c] ;  /* 0x0000df00ff017b82 */ /* 0x000fe20000000800 */
[----:B------:R-:W0:Y:S07]  /*0010*/  S2R R0, SR_TID.X ;  /* 0x0000000000007919 */ /* 0x000e2e0000002100 */
[----:B------:R-:W0:Y:S01]  /*0020*/  S2UR UR4, SR_CTAID.X ;  /* 0x00000000000479c3 */ /* 0x000e220000002500 */
[----:B------:R-:W-:Y:S01]  /*0030*/  BSSY.RECONVERGENT B0, `(.L_x_0) ;  /* 0x0000015000007945 */ /* 0x000fe20003800200 */
[----:B------:R-:W-:-:S06]  /*0040*/  HFMA2 R11, -RZ, RZ, 0, 0 ;  /* 0x00000000ff0b7431 */ /* 0x000fcc00000001ff */
[----:B------:R-:W0:Y:S02]  /*0050*/  LDC R3, c[0x0][0x360] ;  /* 0x0000d800ff037b82 */ /* 0x000e240000000800 */
[----:B0-----:R-:W-:Y:S01]  /*0060*/  IMAD R2, R3, UR4, R0 ;  /* 0x0000000403027c24 */ /* 0x001fe2000f8e0200 */
[----:B------:R-:W0:Y:S04]  /*0070*/  LDCU.64 UR4, c[0x0][0x358] ;  /* 0x00006b00ff0477ac */ /* 0x000e280008000a00 */
[----:B------:R-:W-:-:S04]  /*0080*/  SHF.L.U32 R2, R2, 0x2, RZ ;  /* 0x0000000202027819 */ /* 0x000fc800000006ff */
[----:B------:R-:W-:-:S13]  /*0090*/  ISETP.GT.U32.AND P0, PT, R2, 0x1ffffff, PT ;  /* 0x01ffffff0200780c */ /* 0x000fda0003f04070 */
[----:B0-----:R-:W-:Y:S05]  /*00a0*/  @P0 BRA `(.L_x_1) ;  /* 0x0000000000340947 */ /* 0x001fea0003800000 */
[----:B------:R-:W0:Y:S01]  /*00b0*/  LDC.64 R8, c[0x0][0x380] ;  /* 0x0000e000ff087b82 */ /* 0x000e220000000a00 */
[----:B------:R-:W1:Y:S01]  /*00c0*/  LDCU UR6, c[0x0][0x370] ;  /* 0x00006e00ff0677ac */ /* 0x000e620008000800 */
[----:B------:R-:W-:Y:S02]  /*00d0*/  IMAD.MOV.U32 R11, RZ, RZ, RZ ;  /* 0x000000ffff0b7224 */ /* 0x000fe400078e00ff */
[----:B-1----:R-:W-:-:S07]  /*00e0*/  IMAD R13, R3, UR6, RZ ;  /* 0x00000006030d7c24 */ /* 0x002fce000f8e02ff */
.L_x_2:
[----:B0-----:R-:W-:-:S06]  /*00f0*/  IMAD.WIDE.U32 R4, R2, 0x4, R8 ;  /* 0x0000000402047825 */ /* 0x001fcc00078e0008 */
[----:B------:R-:W2:Y:S01]  /*0100*/  LDG.E.128 R4, desc[UR4][R4.64] ;  /* 0x0000000404047981 */ /* 0x000ea2000c1e1d00 */
[----:B------:R-:W-:-:S04]  /*0110*/  LEA R2, R13, R2, 0x2 ;  /* 0x000000020d027211 */ /* 0x000fc800078e10ff */
[----:B------:R-:W-:Y:S01]  /*0120*/  ISETP.GE.U32.AND P0, PT, R2, 0x2000000, PT ;  /* 0x020000000200780c */ /* 0x000fe20003f06070 */
[----:B--2---:R-:W-:-:S04]  /*0130*/  FADD R10, R4, R11 ;  /* 0x0000000b040a7221 */ /* 0x004fc80000000000 */
[----:B------:R-:W-:-:S04]  /*0140*/  FADD R11, R5, R10 ;  /* 0x0000000a050b7221 */ /* 0x000fc80000000000 */
[----:B------:R-:W-:-:S04]  /*0150*/  FADD R6, R6, R11 ;  /* 0x0000000b06067221 */ /* 0x000fc80000000000 */
[----:B------:R-:W-:Y:S01]  /*0160*/  FADD R11, R7, R6 ;  /* 0x00000006070b7221 */ /* 0x000fe20000000000 */
[----:B------:R-:W-:Y:S06]  /*0170*/  @!P0 BRA `(.L_x_2) ;  /* 0xfffffffc00dc8947 */ /* 0x000fec000383ffff */
.L_x_1:
[----:B------:R-:W-:Y:S05]  /*0180*/  BSYNC.RECONVERGENT B0 ;  /* 0x0000000000007941 */ /* 0x000fea0003800200 */
.L_x_0:
[----:B------:R-:W0:Y:S01]  /*0190*/  SHFL.BFLY PT, R2, R11, 0x10, 0x1f ;  /* 0x0e001f000b027f89 */ /* 0x000e2200000e0000 */
[----:B------:R-:W-:Y:S01]  /*01a0*/  ISETP.GT.U32.AND P1, PT, R0, 0x1f, PT ;  /* 0x0000001f0000780c */ /* 0x000fe20003f24070 */
[----:B0-----:R-:W-:-:S05]  /*01b0*/  FADD R4, R2, R11 ;  /* 0x0000000b02047221 */ /* 0x001fca0000000000 */
[----:B------:R-:W0:Y:S02]  /*01c0*/  SHFL.BFLY PT, R5, R4, 0x8, 0x1f ;  /* 0x0d001f0004057f89 */ /* 0x000e2400000e0000 */
[----:B0-----:R-:W-:-:S05]  /*01d0*/  FADD R5, R4, R5 ;  /* 0x0000000504057221 */ /* 0x001fca0000000000 */
[----:B------:R-:W0:Y:S02]  /*01e0*/  SHFL.BFLY PT, R2, R5, 0x4, 0x1f ;  /* 0x0c801f0005027f89 */ /* 0x000e2400000e0000 */
[----:B0-----:R-:W-:Y:S01]  /*01f0*/  FADD R6, R5, R2 ;  /* 0x0000000205067221 */ /* 0x001fe20000000000 */
[----:B------:R-:W-:-:S04]  /*0200*/  LOP3.LUT R2, R0, 0x1f, RZ, 0xc0, !PT ;  /* 0x0000001f00027812 */ /* 0x000fc800078ec0ff */
[----:B------:R-:W0:Y:S01]  /*0210*/  SHFL.BFLY PT, R7, R6, 0x2, 0x1f ;  /* 0x0c401f0006077f89 */ /* 0x000e2200000e0000 */
[----:B------:R-:W-:-:S13]  /*0220*/  ISETP.NE.AND P0, PT, R2, RZ, PT ;  /* 0x000000ff0200720c */ /* 0x000fda0003f05270 */
[----:B------:R-:W1:Y:S01]  /*0230*/  @!P0 S2R R10, SR_CgaCtaId ;  /* 0x00000000000a8919 */ /* 0x000e620000008800 */
[----:B------:R-:W-:Y:S02]  /*0240*/  @!P0 MOV R9, 0x400 ;  /* 0x0000040000098802 */ /* 0x000fe40000000f00 */
[----:B------:R-:W-:-:S04]  /*0250*/  @!P0 SHF.R.U32.HI R4, RZ, 0x3, R0 ;  /* 0x00000003ff048819 */ /* 0x000fc80000011600 */
[----:B------:R-:W-:Y:S01]  /*0260*/  @!P0 LOP3.LUT R4, R4, 0x7c, RZ, 0xc0, !PT ;  /* 0x0000007c04048812 */ /* 0x000fe200078ec0ff */
[----:B0-----:R-:W-:-:S05]  /*0270*/  FADD R7, R6, R7 ;  /* 0x0000000706077221 */ /* 0x001fca0000000000 */
[----:B------:R-:W0:Y:S01]  /*0280*/  SHFL.BFLY PT, R8, R7, 0x1, 0x1f ;  /* 0x0c201f0007087f89 */ /* 0x000e2200000e0000 */
[----:B-1----:R-:W-:-:S05]  /*0290*/  @!P0 LEA R9, R10, R9, 0x18 ;  /* 0x000000090a098211 */ /* 0x002fca00078ec0ff */
[----:B------:R-:W-:Y:S02]  /*02a0*/  @!P0 IMAD.IADD R4, R4, 0x1, R9 ;  /* 0x0000000104048824 */ /* 0x000fe400078e0209 */
[----:B0-----:R-:W-:-:S05]  /*02b0*/  FADD R5, R7, R8 ;  /* 0x0000000807057221 */ /* 0x001fca0000000000 */
[----:B------:R0:W-:Y:S01]  /*02c0*/  @!P0 STS [R4], R5 ;  /* 0x0000000504008388 */ /* 0x0001e20000000800 */
[----:B------:R-:W-:Y:S06]  /*02d0*/  BAR.SYNC.DEFER_BLOCKING 0x0 ;  /* 0x0000000000007b1d */ /* 0x000fec0000010000 */
[----:B------:R-:W-:Y:S05]  /*02e0*/  @P1 EXIT ;  /* 0x000000000000194d */ /* 0x000fea0003800000 */
[----:B------:R-:W-:-:S04]  /*02f0*/  SHF.R.U32.HI R3, RZ, 0x5, R3 ;  /* 0x00000005ff037819 */ /* 0x000fc80000011603 */
[----:B------:R-:W-:-:S13]  /*0300*/  ISETP.GE.U32.AND P0, PT, R0, R3, PT ;  /* 0x000000030000720c */ /* 0x000fda0003f06070 */
[----:B0-----:R-:W0:Y:S01]  /*0310*/  @!P0 S2R R4, SR_CgaCtaId ;  /* 0x0000000000048919 */ /* 0x001e220000008800 */
[----:B------:R-:W-:-:S04]  /*0320*/  @!P0 MOV R3, 0x400 ;  /* 0x0000040000038802 */ /* 0x000fc80000000f00 */
[----:B0-----:R-:W-:Y:S02]  /*0330*/  @!P0 LEA R5, R4, R3, 0x18 ;  /* 0x0000000304058211 */ /* 0x001fe400078ec0ff */
[----:B------:R-:W-:Y:S02]  /*0340*/  MOV R3, RZ ;  /* 0x000000ff00037202 */ /* 0x000fe40000000f00 */
[----:B------:R-:W-:-:S05]  /*0350*/  @!P0 LEA R2, R2, R5, 0x2 ;  /* 0x0000000502028211 */ /* 0x000fca00078e10ff */
[----:B------:R-:W0:Y:S01]  /*0360*/  @!P0 LDS R3, [R2] ;  /* 0x0000000002038984 */ /* 0x000e220000000800 */
[----:B------:R-:W-:-:S03]  /*0370*/  ISETP.NE.AND P0, PT, R0, RZ, PT ;  /* 0x000000ff0000720c */ /* 0x000fc60003f05270 */
[----:B0-----:R-:W0:Y:S02]  /*0380*/  SHFL.DOWN PT, R4, R3, 0x10, 0x1f ;  /* 0x0a001f0003047f89 */ /* 0x001e2400000e0000 */
[----:B0-----:R-:W-:-:S05]  /*0390*/  FADD R4, R4, R3 ;  /* 0x0000000304047221 */ /* 0x001fca0000000000 */
[----:B------:R-:W0:Y:S02]  /*03a0*/  SHFL.DOWN PT, R5, R4, 0x8, 0x1f ;  /* 0x09001f0004057f89 */ /* 0x000e2400000e0000 */
[----:B0-----:R-:W-:-:S05]  /*03b0*/  FADD R5, R4, R5 ;  /* 0x0000000504057221 */ /* 0x001fca0000000000 */
[----:B------:R-:W0:Y:S02]  /*03c0*/  SHFL.DOWN PT, R6, R5, 0x4, 0x1f ;  /* 0x08801f0005067f89 */ /* 0x000e2400000e0000 */
[----:B0-----:R-:W-:-:S05]  /*03d0*/  FADD R6, R5, R6 ;  /* 0x0000000605067221 */ /* 0x001fca0000000000 */
[----:B------:R-:W0:Y:S02]  /*03e0*/  SHFL.DOWN PT, R7, R6, 0x2, 0x1f ;  /* 0x08401f0006077f89 */ /* 0x000e2400000e0000 */
[----:B0-----:R-:W-:-:S05]  /*03f0*/  FADD R7, R6, R7 ;  /* 0x0000000706077221 */ /* 0x001fca0000000000 */
[----:B------:R0:W1:Y:S01]  /*0400*/  SHFL.DOWN PT, R0, R7, 0x1, 0x1f ;  /* 0x08201f0007007f89 */ /* 0x00006200000e0000 */
[----:B------:R-:W-:Y:S05]  /*0410*/  @P0 EXIT ;  /* 0x000000000000094d */ /* 0x000fea0003800000 */
[----:B------:R-:W2:Y:S01]  /*0420*/  LDC.64 R2, c[0x0][0x388] ;  /* 0x0000e200ff027b82 */ /* 0x000ea20000000a00 */
[----:B01----:R-:W-:-:S05]  /*0430*/  FADD R7, R7, R0 ;  /* 0x0000000007077221 */ /* 0x003fca0000000000 */
[----:B--2---:R-:W-:Y:S01]  /*0440*/  REDG.E.ADD.F32.FTZ.RN.STRONG.GPU desc[UR4][R2.64], R7 ;  /* 0x00000007020079a6 */ /* 0x004fe2000c12f304 */
[----:B------:R-:W-:Y:S05]  /*0450*/  EXIT ;  /* 0x000000000000794d */ /* 0x000fea0003800000 */
.L_x_3:
[----:B------:R-:W-:-:S00]  /*0460*/  BRA `(.L_x_3) ;  /* 0xfffffffc00fc7947 */ /* 0x000fc0000383ffff */
[----:B------:R-:W-:-:S00]  /*0470*/  NOP ;  /* 0x0000000000007918 */ /* 0x000fc00000000000 */
        /* <DEDUP_REMOVED lines=8> */
.L_x_39:


//--------------------- .text._Z9reduce_wsPfS_    --------------------------
	.section	.text._Z9reduce_wsPfS_,"ax",@progbits
	.align	128
        .global         _Z9reduce_wsPfS_
        .type           _Z9reduce_wsPfS_,@function
        .size           _Z9reduce_wsPfS_,(.L_x_40 - _Z9reduce_wsPfS_)
        .other          _Z9reduce_wsPfS_,@"STO_CUDA_ENTRY STV_DEFAULT"
_Z9reduce_wsPfS_:
.text._Z9reduce_wsPfS_:
[----:B------:R-:W-:Y:S01]  /*0000*/  LDC R1, c[0x0][0x37c] ;  /* 0x0000df00ff017b82 */ /* 0x000fe20000000800 */
[----:B------:R-:W0:Y:S01]  /*0010*/  S2R R0, SR_TID.X ;  /* 0x0000000000007919 */ /* 0x000e220000002100 */
[----:B------:R-:W0:Y:S01]  /*0020*/  LDCU UR5, c[0x0][0x360] ;  /* 0x00006c00ff0577ac */ /* 0x000e220008000800 */
[----:B------:R-:W-:Y:S01]  /*0030*/  BSSY.RECONVERGENT B0, `(.L_x_4) ;  /* 0x0000012000007945 */ /* 0x000fe20003800200 */
[----:B------:R-:W-:Y:S01]  /*0040*/  HFMA2 R6, -RZ, RZ, 0, 0 ;  /* 0x00000000ff067431 */ /* 0x000fe200000001ff */
[----:B------:R-:W0:Y:S01]  /*0050*/  S2R R3, SR_CTAID.X ;  /* 0x0000000000037919 */ /* 0x000e220000002500 */
[----:B------:R-:W1:Y:S01]  /*0060*/  LDCU.64 UR6, c[0x0][0x358] ;  /* 0x00006b00ff0677ac */ /* 0x000e620008000a00 */
[----:B0-----:R-:W-:-:S05]  /*0070*/  IMAD R2, R3, UR5, R0 ;  /* 0x0000000503027c24 */ /* 0x001fca000f8e0200 */
[----:B------:R-:W-:-:S13]  /*0080*/  ISETP.GT.U32.AND P0, PT, R2, 0x1ffffff, PT ;  /* 0x01ffffff0200780c */ /* 0x000fda0003f04070 */
[----:B-1----:R-:W-:Y:S05]  /*0090*/  @P0 BRA `(.L_x_5) ;  /* 0x00000000002c0947 */ /* 0x002fea0003800000 */
[----:B------:R-:W0:Y:S01]  /*00a0*/  LDC R8, c[0x0][0x370] ;  /* 0x0000dc00ff087b82 */ /* 0x000e220000000800 */
[----:B------:R-:W-:Y:S01]  /*00b0*/  MOV R7, R2 ;  /* 0x0000000200077202 */ /* 0x000fe20000000f00 */
[----:B------:R-:W-:-:S06]  /*00c0*/  IMAD.MOV.U32 R6, RZ, RZ, RZ ;  /* 0x000000ffff067224 */ /* 0x000fcc00078e00ff */
[----:B------:R-:W1:Y:S01]  /*00d0*/  LDC.64 R4, c[0x0][0x380] ;  /* 0x0000e000ff047b82 */ /* 0x000e620000000a00 */
[----:B0-----:R-:W-:-:S07]  /*00e0*/  IMAD R8, R8, UR5, RZ ;  /* 0x0000000508087c24 */ /* 0x001fce000f8e02ff */
.L_x_6:
[----:B-1----:R-:W-:-:S06]  /*00f0*/  IMAD.WIDE.U32 R2, R7, 0x4, R4 ;  /* 0x0000000407027825 */ /* 0x002fcc00078e0004 */
[----:B------:R-:W2:Y:S01]  /*0100*/  LDG.E R3, desc[UR6][R2.64] ;  /* 0x0000000602037981 */ /* 0x000ea2000c1e1900 */
[----:B------:R-:W-:-:S04]  /*0110*/  IADD3 R7, PT, PT, R8, R7, RZ ;  /* 0x0000000708077210 */ /* 0x000fc80007ffe0ff */
[----:B------:R-:W-:Y:S01]  /*0120*/  ISETP.GE.U32.AND P0, PT, R7, 0x2000000, PT ;  /* 0x020000000700780c */ /* 0x000fe20003f06070 */
[----:B--2---:R-:W-:-:S12]  /*0130*/  FADD R6, R3, R6 ;  /* 0x0000000603067221 */ /* 0x004fd80000000000 */
[----:B------:R-:W-:Y:S05]  /*0140*/  @!P0 BRA `(.L_x_6) ;  /* 0xfffffffc00e88947 */ /* 0x000fea000383ffff */
.L_x_5:
[----:B------:R-:W-:Y:S05]  /*0150*/  BSYNC.RECONVERGENT B0 ;  /* 0x0000000000007941 */ /* 0x000fea0003800200 */
.L_x_4:
[----:B------:R-:W0:Y:S01]  /*0160*/  SHFL.BFLY PT, R3, R6, 0x10, 0x1f ;  /* 0x0e001f0006037f89 */ /* 0x000e2200000e0000 */
[----:B------:R-:W-:Y:S01]  /*0170*/  ISETP.GT.U32.AND P1, PT, R0, 0x1f, PT ;  /* 0x0000001f0000780c */ /* 0x000fe20003f24070 */
        /* <DEDUP_REMOVED lines=15> */
[----:B------:R-:W0:Y:S02]  /*0270*/  SHFL.BFLY PT, R7, R8, 0x1, 0x1f ;  /* 0x0c201f0008077f89 */ /* 0x000e2400000e0000 */
[----:B0-----:R-:W-:-:S05]  /*0280*/  FADD R4, R8, R7 ;  /* 0x0000000708047221 */ /* 0x001fca0000000000 */
[----:B------:R0:W-:Y:S01]  /*0290*/  @!P0 STS [R3], R4 ;  /* 0x0000000403008388 */ /* 0x0001e20000000800 */
[----:B------:R-:W-:Y:S06]  /*02a0*/  BAR.SYNC.DEFER_BLOCKING 0x0 ;  /* 0x0000000000007b1d */ /* 0x000fec0000010000 */
[----:B------:R-:W-:Y:S05]  /*02b0*/  @P1 EXIT ;  /* 0x000000000000194d */ /* 0x000fea0003800000 */
[----:B------:R-:W-:-:S06]  /*02c0*/  USHF.R.U32.HI UR4, URZ, 0x5, UR5 ;  /* 0x00000005ff047899 */ /* 0x000fcc0008011605 */
[----:B------:R-:W-:-:S13]  /*02d0*/  ISETP.GE.U32.AND P0, PT, R0, UR4, PT ;  /* 0x0000000400007c0c */ /* 0x000fda000bf06070 */
[----:B0-----:R-:W0:Y:S01]  /*02e0*/  @!P0 S2R R4, SR_CgaCtaId ;  /* 0x0000000000048919 */ /* 0x001e220000008800 */
[----:B------:R-:W-:-:S04]  /*02f0*/  @!P0 MOV R3, 0x400 ;  /* 0x0000040000038802 */ /* 0x000fc80000000f00 */
[----:B0-----:R-:W-:Y:S02]  /*0300*/  @!P0 LEA R5, R4, R3, 0x18 ;  /* 0x0000000304058211 */ /* 0x001fe400078ec0ff */
[----:B------:R-:W-:-:S03]  /*0310*/  MOV R3, RZ ;  /* 0x000000ff00037202 */ /* 0x000fc60000000f00 */
[----:B------:R-:W-:-:S05]  /*0320*/  @!P0 IMAD R2, R2, 0x4, R5 ;  /* 0x0000000402028824 */ /* 0x000fca00078e0205 */
        /* <DEDUP_REMOVED lines=16> */
.L_x_7:
        /* <DEDUP_REMOVED lines=13> */
.L_x_40:


//--------------------- .text._Z8reduce_aPfS_     --------------------------
	.section	.text._Z8reduce_aPfS_,"ax",@progbits
	.align	128
        .global         _Z8reduce_aPfS_
        .type           _Z8reduce_aPfS_,@function
        .size           _Z8reduce_aPfS_,(.L_x_37 - _Z8reduce_aPfS_)
        .other          _Z8reduce_aPfS_,@"STO_CUDA_ENTRY STV_DEFAULT"
_Z8reduce_aPfS_:
.text._Z8reduce_aPfS_:
[----:B------:R-:W-:Y:S01]  /*0000*/  LDC R1, c[0x0][0x37c] ;  /* 0x0000df00ff017b82 */ /* 0x000fe20000000800 */
[----:B------:R-:W0:Y:S07]  /*0010*/  S2R R0, SR_TID.X ;  /* 0x0000000000007919 */ /* 0x000e2e0000002100 */
[----:B------:R-:W1:Y:S01]  /*0020*/  S2UR UR5, SR_CgaCtaId ;  /* 0x00000000000579c3 */ /* 0x000e620000008800 */
[----:B------:R-:W2:Y:S01]  /*0030*/  LDCU UR8, c[0x0][0x360] ;  /* 0x00006c00ff0877ac */ /* 0x000ea20008000800 */
[----:B------:R-:W-:Y:S01]  /*0040*/  BSSY.RECONVERGENT B0, `(.L_x_8) ;  /* 0x000006c000007945 */ /* 0x000fe20003800200 */
[----:B------:R-:W3:Y:S01]  /*0050*/  S2R R3, SR_CTAID.X ;  /* 0x0000000000037919 */ /* 0x000ee20000002500 */
[----:B------:R-:W-:Y:S01]  /*0060*/  UMOV UR4, 0x400 ;  /* 0x0000040000047882 */ /* 0x000fe20000000000 */
[----:B------:R-:W4:Y:S01]  /*0070*/  LDCU.64 UR6, c[0x0][0x358] ;  /* 0x00006b00ff0677ac */ /* 0x000f220008000a00 */
[----:B------:R-:W0:Y:S01]  /*0080*/  LDCU.64 UR10, c[0x0][0x380] ;  /* 0x00007000ff0a77ac */ /* 0x000e220008000a00 */
[----:B--2---:R-:W-:Y:S01]  /*0090*/  IMAD.U32 R5, RZ, RZ, UR8 ;  /* 0x00000008ff057e24 */ /* 0x004fe2000f8e00ff */
[----:B-1----:R-:W-:-:S06]  /*00a0*/  ULEA UR4, UR5, UR4, 0x18 ;  /* 0x0000000405047291 */ /* 0x002fcc000f8ec0ff */
[----:B0-----:R-:W-:Y:S01]  /*00b0*/  LEA R4, R0, UR4, 0x2 ;  /* 0x0000000400047c11 */ /* 0x001fe2000f8e10ff */
[----:B---3--:R-:W-:-:S04]  /*00c0*/  IMAD R8, R3, UR8, R0 ;  /* 0x0000000803087c24 */ /* 0x008fc8000f8e0200 */
[----:B------:R0:W-:Y:S01]  /*00d0*/  STS [R4], RZ ;  /* 0x000000ff04007388 */ /* 0x0001e20000000800 */
[----:B------:R-:W-:-:S13]  /*00e0*/  ISETP.GT.U32.AND P0, PT, R8, 0x1ffffff, PT ;  /* 0x01ffffff0800780c */ /* 0x000fda0003f04070 */
[----:B0---4-:R-:W-:Y:S05]  /*00f0*/  @P0 BRA `(.L_x_9) ;  /* 0x0000000400800947 */ /* 0x011fea0003800000 */
[----:B------:R-:W0:Y:S01]  /*0100*/  LDCU UR4, c[0x0][0x370] ;  /* 0x00006e00ff0477ac */ /* 0x000e220008000800 */
[----:B------:R-:W-:Y:S01]  /*0110*/  BSSY.RECONVERGENT B1, `(.L_x_10) ;  /* 0x0000026000017945 */ /* 0x000fe20003800200 */
[----:B------:R-:W-:Y:S02]  /*0120*/  IMAD.MOV.U32 R9, RZ, RZ, RZ ;  /* 0x000000ffff097224 */ /* 0x000fe400078e00ff */
[----:B0-----:R-:W-:-:S05]  /*0130*/  IMAD R7, R5, UR4, RZ ;  /* 0x0000000405077c24 */ /* 0x001fca000f8e02ff */
[----:B------:R-:W-:-:S04]  /*0140*/  IADD3 R12, P1, PT, R8, R7, RZ ;  /* 0x00000007080c7210 */ /* 0x000fc80007f3e0ff */
[C---:B------:R-:W-:Y:S01]  /*0150*/  ISETP.GE.U32.AND P0, PT, R12.reuse, 0x2000000, PT ;  /* 0x020000000c00780c */ /* 0x040fe20003f06070 */
[----:B------:R-:W-:Y:S01]  /*0160*/  IMAD.X R2, RZ, RZ, RZ, P1 ;  /* 0x000000ffff027224 */ /* 0x000fe200008e06ff */
[----:B------:R-:W-:-:S04]  /*0170*/  ISETP.GT.U32.AND P1, PT, R12, 0x2000000, PT ;  /* 0x020000000c00780c */ /* 0x000fc80003f24070 */
[C---:B------:R-:W-:Y:S02]  /*0180*/  ISETP.GE.U32.AND.EX P0, PT, R2.reuse, RZ, PT, P0 ;  /* 0x000000ff0200720c */ /* 0x040fe40003f06100 */
[----:B------:R-:W-:Y:S02]  /*0190*/  ISETP.GT.U32.AND.EX P1, PT, R2, RZ, PT, P1 ;  /* 0x000000ff0200720c */ /* 0x000fe40003f24110 */
[----:B------:R-:W-:Y:S02]  /*01a0*/  SEL R6, RZ, 0x1, P0 ;  /* 0x00000001ff067807 */ /* 0x000fe40000000000 */
[----:B------:R-:W-:Y:S02]  /*01b0*/  SEL R3, R12, 0x2000000, P1 ;  /* 0x020000000c037807 */ /* 0x000fe40000800000 */
[----:B------:R-:W-:Y:S02]  /*01c0*/  SEL R11, R2, RZ, P1 ;  /* 0x000000ff020b7207 */ /* 0x000fe40000800000 */
[----:B------:R-:W-:-:S04]  /*01d0*/  IADD3 R12, P0, P1, R3, -R12, -R6 ;  /* 0x8000000c030c7210 */ /* 0x000fc8000791e806 */
[----:B------:R-:W-:-:S04]  /*01e0*/  IADD3.X R11, PT, PT, R11, -0x1, ~R2, P0, P1 ;  /* 0xffffffff0b0b7810 */ /* 0x000fc800007e2c02 */
[----:B------:R-:W-:-:S13]  /*01f0*/  ISETP.NE.U32.AND P0, PT, R11, RZ, PT ;  /* 0x000000ff0b00720c */ /* 0x000fda0003f05070 */
[----:B------:R-:W-:Y:S05]  /*0200*/  @P0 BRA `(.L_x_11) ;  /* 0x0000000000500947 */ /* 0x000fea0003800000 */
[----:B------:R-:W0:Y:S01]  /*0210*/  I2F.U32.RP R10, R7 ;  /* 0x00000007000a7306 */ /* 0x000e220000209000 */
[----:B------:R-:W-:Y:S01]  /*0220*/  IMAD.MOV R11, RZ, RZ, -R7 ;  /* 0x000000ffff0b7224 */ /* 0x000fe200078e0a07 */
[----:B------:R-:W-:-:S06]  /*0230*/  ISETP.NE.U32.AND P2, PT, R7, RZ, PT ;  /* 0x000000ff0700720c */ /* 0x000fcc0003f45070 */
[----:B0-----:R-:W0:Y:S02]  /*0240*/  MUFU.RCP R10, R10 ;  /* 0x0000000a000a7308 */ /* 0x001e240000001000 */
[----:B0-----:R-:W-:-:S06]  /*0250*/  VIADD R2, R10, 0xffffffe ;  /* 0x0ffffffe0a027836 */ /* 0x001fcc0000000000 */
[----:B------:R0:W1:Y:S02]  /*0260*/  F2I.FTZ.U32.TRUNC.NTZ R3, R2 ;  /* 0x0000000200037305 */ /* 0x000064000021f000 */
[----:B0-----:R-:W-:Y:S02]  /*0270*/  IMAD.MOV.U32 R2, RZ, RZ, RZ ;  /* 0x000000ffff027224 */ /* 0x001fe400078e00ff */
[----:B-1----:R-:W-:-:S04]  /*0280*/  IMAD R11, R11, R3, RZ ;  /* 0x000000030b0b7224 */ /* 0x002fc800078e02ff */
[----:B------:R-:W-:-:S06]  /*0290*/  IMAD.HI.U32 R3, R3, R11, R2 ;  /* 0x0000000b03037227 */ /* 0x000fcc00078e0002 */
[----:B------:R-:W-:-:S04]  /*02a0*/  IMAD.HI.U32 R2, R3, R12, RZ ;  /* 0x0000000c03027227 */ /* 0x000fc800078e00ff */
[----:B------:R-:W-:-:S04]  /*02b0*/  IMAD.MOV R3, RZ, RZ, -R2 ;  /* 0x000000ffff037224 */ /* 0x000fc800078e0a02 */
[----:B------:R-:W-:Y:S02]  /*02c0*/  IMAD R12, R7, R3, R12 ;  /* 0x00000003070c7224 */ /* 0x000fe400078e020c */
[----:B------:R-:W-:-:S03]  /*02d0*/  IMAD.MOV.U32 R3, RZ, RZ, RZ ;  /* 0x000000ffff037224 */ /* 0x000fc600078e00ff */
[----:B------:R-:W-:-:S13]  /*02e0*/  ISETP.GE.U32.AND P0, PT, R12, R7, PT ;  /* 0x000000070c00720c */ /* 0x000fda0003f06070 */
[----:B------:R-:W-:Y:S02]  /*02f0*/  @P0 IMAD.IADD R12, R12, 0x1, -R7 ;  /* 0x000000010c0c0824 */ /* 0x000fe400078e0a07 */
[----:B------:R-:W-:-:S03]  /*0300*/  @P0 VIADD R2, R2, 0x1 ;  /* 0x0000000102020836 */ /* 0x000fc60000000000 */
[----:B------:R-:W-:-:S13]  /*0310*/  ISETP.GE.U32.AND P1, PT, R12, R7, PT ;  /* 0x000000070c00720c */ /* 0x000fda0003f26070 */
[----:B------:R-:W-:Y:S01]  /*0320*/  @P1 VIADD R2, R2, 0x1 ;  /* 0x0000000102021836 */ /* 0x000fe20000000000 */
[----:B------:R-:W-:Y:S01]  /*0330*/  @!P2 LOP3.LUT R2, RZ, R7, RZ, 0x33, !PT ;  /* 0x00000007ff02a212 */ /* 0x000fe200078e33ff */
[----:B------:R-:W-:Y:S06]  /*0340*/  BRA `(.L_x_12) ;  /* 0x0000000000087947 */ /* 0x000fec0003800000 */
.L_x_11:
[----:B------:R-:W-:-:S07]  /*0350*/  MOV R10, 0x370 ;  /* 0x00000370000a7802 */ /* 0x000fce0000000f00 */
[----:B------:R-:W-:Y:S05]  /*0360*/  CALL.REL.NOINC `($__internal_0_$__cuda_sm20_div_u64) ;  /* 0x0000000400407944 */ /* 0x000fea0003c00000 */
.L_x_12:
[----:B------:R-:W-:Y:S05]  /*0370*/  BSYNC.RECONVERGENT B1 ;  /* 0x0000000000017941 */ /* 0x000fea0003800200 */
.L_x_10:
[----:B------:R-:W-:Y:S01]  /*0380*/  IADD3 R6, P0, PT, R2, R6, RZ ;  /* 0x0000000602067210 */ /* 0x000fe20007f1e0ff */
[----:B------:R-:W-:Y:S03]  /*0390*/  BSSY.RECONVERGENT B1, `(.L_x_13) ;  /* 0x000001b000017945 */ /* 0x000fe60003800200 */
[C---:B------:R-:W-:Y:S01]  /*03a0*/  LOP3.LUT R10, R6.reuse, 0x3, RZ, 0xc0, !PT ;  /* 0x00000003060a7812 */ /* 0x040fe200078ec0ff */
[----:B------:R-:W-:Y:S01]  /*03b0*/  IMAD.X R2, RZ, RZ, R3, P0 ;  /* 0x000000ffff027224 */ /* 0x000fe200000e0603 */
[----:B------:R-:W-:Y:S01]  /*03c0*/  ISETP.GE.U32.AND P0, PT, R6, 0x3, PT ;  /* 0x000000030600780c */ /* 0x000fe20003f06070 */
[----:B------:R-:W-:Y:S01]  /*03d0*/  IMAD.MOV.U32 R3, RZ, RZ, RZ ;  /* 0x000000ffff037224 */ /* 0x000fe200078e00ff */
[----:B------:R-:W-:Y:S02]  /*03e0*/  ISETP.NE.U32.AND P1, PT, R10, 0x3, PT ;  /* 0x000000030a00780c */ /* 0x000fe40003f25070 */
[----:B------:R-:W-:-:S02]  /*03f0*/  ISETP.GE.U32.AND.EX P0, PT, R2, RZ, PT, P0 ;  /* 0x000000ff0200720c */ /* 0x000fc40003f06100 */
[----:B------:R-:W-:-:S13]  /*0400*/  ISETP.NE.AND.EX P1, PT, RZ, RZ, PT, P1 ;  /* 0x000000ffff00720c */ /* 0x000fda0003f25310 */
[----:B------:R-:W-:Y:S05]  /*0410*/  @!P1 BRA `(.L_x_14) ;  /* 0x0000000000489947 */ /* 0x000fea0003800000 */
[----:B------:R-:W0:Y:S01]  /*0420*/  LDCU.64 UR4, c[0x0][0x380] ;  /* 0x00007000ff0477ac */ /* 0x000e220008000a00 */
[----:B------:R-:W-:Y:S02]  /*0430*/  VIADD R6, R6, 0x1 ;  /* 0x0000000106067836 */ /* 0x000fe40000000000 */
[----:B------:R-:W-:Y:S02]  /*0440*/  IMAD.MOV.U32 R12, RZ, RZ, RZ ;  /* 0x000000ffff0c7224 */ /* 0x000fe400078e00ff */
[----:B------:R-:W-:Y:S01]  /*0450*/  IMAD.MOV.U32 R3, RZ, RZ, RZ ;  /* 0x000000ffff037224 */ /* 0x000fe200078e00ff */
[----:B------:R-:W-:Y:S02]  /*0460*/  LOP3.LUT R6, R6, 0x3, RZ, 0xc0, !PT ;  /* 0x0000000306067812 */ /* 0x000fe400078ec0ff */
[----:B0-----:R-:W-:-:S04]  /*0470*/  LEA R10, P1, R8, UR4, 0x2 ;  /* 0x00000004080a7c11 */ /* 0x001fc8000f8210ff */
[----:B------:R-:W-:-:S09]  /*0480*/  LEA.HI.X R11, R8, UR5, R9, 0x2, P1 ;  /* 0x00000005080b7c11 */ /* 0x000fd200088f1409 */
.L_x_15:
[----:B------:R0:W2:Y:S01]  /*0490*/  LDG.E R2, desc[UR6][R10.64] ;  /* 0x000000060a027981 */ /* 0x0000a2000c1e1900 */
[----:B------:R-:W-:Y:S02]  /*04a0*/  IADD3 R6, P1, PT, R6, -0x1, RZ ;  /* 0xffffffff06067810 */ /* 0x000fe40007f3e0ff */
[C---:B------:R-:W-:Y:S02]  /*04b0*/  IADD3 R8, P2, PT, R7.reuse, R8, RZ ;  /* 0x0000000807087210 */ /* 0x040fe40007f5e0ff */
[----:B------:R-:W-:Y:S02]  /*04c0*/  IADD3.X R12, PT, PT, R12, -0x1, RZ, P1, !PT ;  /* 0xffffffff0c0c7810 */ /* 0x000fe40000ffe4ff */
[----:B------:R-:W-:Y:S01]  /*04d0*/  ISETP.NE.U32.AND P1, PT, R6, RZ, PT ;  /* 0x000000ff0600720c */ /* 0x000fe20003f25070 */
[----:B------:R-:W-:Y:S01]  /*04e0*/  IMAD.X R9, RZ, RZ, R9, P2 ;  /* 0x000000ffff097224 */ /* 0x000fe200010e0609 */
[----:B0-----:R-:W-:Y:S02]  /*04f0*/  LEA R10, P3, R7, R10, 0x2 ;  /* 0x0000000a070a7211 */ /* 0x001fe400078610ff */
[----:B------:R-:W-:-:S02]  /*0500*/  ISETP.NE.AND.EX P1, PT, R12, RZ, PT, P1 ;  /* 0x000000ff0c00720c */ /* 0x000fc40003f25310 */
[----:B------:R-:W-:Y:S01]  /*0510*/  LEA.HI.X R11, R7, R11, RZ, 0x2, P3 ;  /* 0x0000000b070b7211 */ /* 0x000fe200018f14ff */
[----:B--2---:R-:W-:-:S10]  /*0520*/  FADD R3, R2, R3 ;  /* 0x0000000302037221 */ /* 0x004fd40000000000 */
[----:B------:R-:W-:Y:S05]  /*0530*/  @P1 BRA `(.L_x_15) ;  /* 0xfffffffc00d41947 */ /* 0x000fea000383ffff */
.L_x_14:
[----:B------:R-:W-:Y:S05]  /*0540*/  BSYNC.RECONVERGENT B1 ;  /* 0x0000000000017941 */ /* 0x000fea0003800200 */
.L_x_13:
[----:B------:R-:W-:Y:S04]  /*0550*/  BSSY.RECONVERGENT B1, `(.L_x_16) ;  /* 0x0000019000017945 */ /* 0x000fe80003800200 */
[----:B------:R-:W-:Y:S05]  /*0560*/  @!P0 BRA `(.L_x_17) ;  /* 0x00000000005c8947 */ /* 0x000fea0003800000 */
[----:B------:R-:W-:Y:S01]  /*0570*/  IMAD.SHL.U32 R17, R7, 0x4, RZ ;  /* 0x0000000407117824 */ /* 0x000fe200078e00ff */
[----:B------:R-:W-:-:S07]  /*0580*/  SHF.R.U32.HI R19, RZ, 0x1e, R7 ;  /* 0x0000001eff137819 */ /* 0x000fce0000011607 */
.L_x_18:
[----:B------:R-:W-:-:S04]  /*0590*/  LEA R6, P0, R8, UR10, 0x2 ;  /* 0x0000000a08067c11 */ /* 0x000fc8000f8010ff */
[----:B------:R-:W-:Y:S02]  /*05a0*/  LEA.HI.X R7, R8, UR11, R9, 0x2, P0 ;  /* 0x0000000b08077c11 */ /* 0x000fe400080f1409 */
[----:B------:R-:W-:-:S03]  /*05b0*/  IADD3 R10, P0, PT, R17, R6, RZ ;  /* 0x00000006110a7210 */ /* 0x000fc60007f1e0ff */
[----:B------:R-:W2:Y:S02]  /*05c0*/  LDG.E R6, desc[UR6][R6.64] ;  /* 0x0000000606067981 */ /* 0x000ea4000c1e1900 */
[----:B------:R-:W-:Y:S01]  /*05d0*/  IMAD.X R11, R19, 0x1, R7, P0 ;  /* 0x00000001130b7824 */ /* 0x000fe200000e0607 */
[----:B------:R-:W-:-:S04]  /*05e0*/  IADD3 R12, P0, PT, R17, R10, RZ ;  /* 0x0000000a110c7210 */ /* 0x000fc80007f1e0ff */
[----:B------:R-:W3:Y:S01]  /*05f0*/  LDG.E R10, desc[UR6][R10.64] ;  /* 0x000000060a0a7981 */ /* 0x000ee2000c1e1900 */
[----:B------:R-:W-:Y:S01]  /*0600*/  IMAD.X R13, R19, 0x1, R11, P0 ;  /* 0x00000001130d7824 */ /* 0x000fe200000e060b */
[----:B------:R-:W-:-:S04]  /*0610*/  IADD3 R14, P0, PT, R17, R12, RZ ;  /* 0x0000000c110e7210 */ /* 0x000fc80007f1e0ff */
[----:B------:R-:W4:Y:S01]  /*0620*/  LDG.E R12, desc[UR6][R12.64] ;  /* 0x000000060c0c7981 */ /* 0x000f22000c1e1900 */
[----:B------:R-:W-:-:S05]  /*0630*/  IMAD.X R15, R19, 0x1, R13, P0 ;  /* 0x00000001130f7824 */ /* 0x000fca00000e060d */
[----:B------:R-:W5:Y:S01]  /*0640*/  LDG.E R14, desc[UR6][R14.64] ;  /* 0x000000060e0e7981 */ /* 0x000f62000c1e1900 */
[----:B------:R-:W-:-:S05]  /*0650*/  IADD3 R8, P0, PT, R17, R8, RZ ;  /* 0x0000000811087210 */ /* 0x000fca0007f1e0ff */
[----:B------:R-:W-:Y:S01]  /*0660*/  IMAD.X R9, R19, 0x1, R9, P0 ;  /* 0x0000000113097824 */ /* 0x000fe200000e0609 */
[----:B------:R-:W-:-:S04]  /*0670*/  ISETP.GE.U32.AND P0, PT, R8, 0x2000000, PT ;  /* 0x020000000800780c */ /* 0x000fc80003f06070 */
[----:B------:R-:W-:Y:S01]  /*0680*/  ISETP.GE.U32.AND.EX P0, PT, R9, RZ, PT, P0 ;  /* 0x000000ff0900720c */ /* 0x000fe20003f06100 */
[----:B--2---:R-:W-:-:S04]  /*0690*/  FADD R3, R6, R3 ;  /* 0x0000000306037221 */ /* 0x004fc80000000000 */
[----:B---3--:R-:W-:-:S04]  /*06a0*/  FADD R3, R3, R10 ;  /* 0x0000000a03037221 */ /* 0x008fc80000000000 */
[----:B----4-:R-:W-:-:S04]  /*06b0*/  FADD R3, R3, R12 ;  /* 0x0000000c03037221 */ /* 0x010fc80000000000 */
[----:B-----5:R-:W-:Y:S01]  /*06c0*/  FADD R3, R3, R14 ;  /* 0x0000000e03037221 */ /* 0x020fe20000000000 */
[----:B------:R-:W-:Y:S06]  /*06d0*/  @!P0 BRA `(.L_x_18) ;  /* 0xfffffffc00ac8947 */ /* 0x000fec000383ffff */
.L_x_17:
[----:B------:R-:W-:Y:S05]  /*06e0*/  BSYNC.RECONVERGENT B1 ;  /* 0x0000000000017941 */ /* 0x000fea0003800200 */
.L_x_16:
[----:B------:R0:W-:Y:S02]  /*06f0*/  STS [R4], R3 ;  /* 0x0000000304007388 */ /* 0x0001e40000000800 */
.L_x_9:
[----:B------:R-:W-:Y:S05]  /*0700*/  BSYNC.RECONVERGENT B0 ;  /* 0x0000000000007941 */ /* 0x000fea0003800200 */
.L_x_8:
[----:B------:R-:W-:Y:S02]  /*0710*/  ISETP.GE.U32.AND P0, PT, R5, 0x2, PT ;  /* 0x000000020500780c */ /* 0x000fe40003f06070 */
[----:B------:R-:W-:-:S11]  /*0720*/  ISETP.NE.AND P1, PT, R0, RZ, PT ;  /* 0x000000ff0000720c */ /* 0x000fd60003f25270 */
[----:B------:R-:W-:Y:S05]  /*0730*/  @!P0 BRA `(.L_x_19) ;  /* 0x00000000002c8947 */ /* 0x000fea0003800000 */
.L_x_20:
[----:B------:R-:W-:Y:S01]  /*0740*/  BAR.SYNC.DEFER_BLOCKING 0x0 ;  /* 0x0000000000007b1d */ /* 0x000fe20000010000 */
[----:B------:R-:W-:-:S04]  /*0750*/  SHF.R.U32.HI R7, RZ, 0x1, R5 ;  /* 0x00000001ff077819 */ /* 0x000fc80000011605 */
[----:B------:R-:W-:-:S13]  /*0760*/  ISETP.GE.U32.AND P0, PT, R0, R7, PT ;  /* 0x000000070000720c */ /* 0x000fda0003f06070 */
[----:B------:R-:W-:Y:S01]  /*0770*/  @!P0 IMAD R2, R7, 0x4, R4 ;  /* 0x0000000407028824 */ /* 0x000fe200078e0204 */
[----:B0-----:R-:W-:Y:S05]  /*0780*/  @!P0 LDS R3, [R4] ;  /* 0x0000000004038984 */ /* 0x001fea0000000800 */
[----:B------:R-:W0:Y:S02]  /*0790*/  @!P0 LDS R2, [R2] ;  /* 0x0000000002028984 */ /* 0x000e240000000800 */
[----:B0-----:R-:W-:-:S05]  /*07a0*/  @!P0 FADD R3, R2, R3 ;  /* 0x0000000302038221 */ /* 0x001fca0000000000 */
[----:B------:R1:W-:Y:S01]  /*07b0*/  @!P0 STS [R4], R3 ;  /* 0x0000000304008388 */ /* 0x0003e20000000800 */
[----:B------:R-:W-:Y:S01]  /*07c0*/  ISETP.GT.U32.AND P0, PT, R5, 0x3, PT ;  /* 0x000000030500780c */ /* 0x000fe20003f04070 */
[----:B------:R-:W-:-:S12]  /*07d0*/  IMAD.MOV.U32 R5, RZ, RZ, R7 ;  /* 0x000000ffff057224 */ /* 0x000fd800078e0007 */
[----:B-1----:R-:W-:Y:S05]  /*07e0*/  @P0 BRA `(.L_x_20) ;  /* 0xfffffffc00d40947 */ /* 0x002fea000383ffff */
.L_x_19:
[----:B------:R-:W-:Y:S05]  /*07f0*/  @P1 EXIT ;  /* 0x000000000000194d */ /* 0x000fea0003800000 */
[----:B------:R-:W1:Y:S01]  /*0800*/  S2UR UR5, SR_CgaCtaId ;  /* 0x00000000000579c3 */ /* 0x000e620000008800 */
[----:B------:R-:W-:-:S07]  /*0810*/  UMOV UR4, 0x400 ;  /* 0x0000040000047882 */ /* 0x000fce0000000000 */
[----:B0-----:R-:W0:Y:S01]  /*0820*/  LDC.64 R2, c[0x0][0x388] ;  /* 0x0000e200ff027b82 */ /* 0x001e220000000a00 */
[----:B-1----:R-:W-:-:S09]  /*0830*/  ULEA UR4, UR5, UR4, 0x18 ;  /* 0x0000000405047291 */ /* 0x002fd2000f8ec0ff */
[----:B------:R-:W0:Y:S04]  /*0840*/  LDS R5, [UR4] ;  /* 0x00000004ff057984 */ /* 0x000e280008000800 */
[----:B0-----:R-:W-:Y:S01]  /*0850*/  REDG.E.ADD.F32.FTZ.RN.STRONG.GPU desc[UR6][R2.64], R5 ;  /* 0x00000005020079a6 */ /* 0x001fe2000c12f306 */
[----:B------:R-:W-:Y:S05]  /*0860*/  EXIT ;  /* 0x000000000000794d */ /* 0x000fea0003800000 */
        .weak           $__internal_0_$__cuda_sm20_div_u64
        .type           $__internal_0_$__cuda_sm20_div_u64,@function
        .size           $__internal_0_$__cuda_sm20_div_u64,(.L_x_37 - $__internal_0_$__cuda_sm20_div_u64)
$__internal_0_$__cuda_sm20_div_u64:
[----:B------:R-:W-:Y:S02]  /*0870*/  IMAD.MOV.U32 R16, RZ, RZ, R7 ;  /* 0x000000ffff107224 */ /* 0x000fe400078e0007 */
[----:B------:R-:W-:-:S04]  /*0880*/  IMAD.MOV.U32 R17, RZ, RZ, RZ ;  /* 0x000000ffff117224 */ /* 0x000fc800078e00ff */
[----:B------:R-:W0:Y:S08]  /*0890*/  I2F.U64.RP R13, R16 ;  /* 0x00000010000d7312 */ /* 0x000e300000309000 */
[----:B0-----:R-:W0:Y:S02]  /*08a0*/  MUFU.RCP R13, R13 ;  /* 0x0000000d000d7308 */ /* 0x001e240000001000 */
[----:B0-----:R-:W-:-:S06]  /*08b0*/  VIADD R2, R13, 0x1ffffffe ;  /* 0x1ffffffe0d027836 */ /* 0x001fcc0000000000 */
[----:B------:R-:W0:Y:S02]  /*08c0*/  F2I.U64.TRUNC R2, R2 ;  /* 0x0000000200027311 */ /* 0x000e24000020d800 */
[----:B0-----:R-:W-:-:S04]  /*08d0*/  IMAD.WIDE.U32 R14, R2, R7, RZ ;  /* 0x00000007020e7225 */ /* 0x001fc800078e00ff */
[----:B------:R-:W-:Y:S01]  /*08e0*/  IMAD R15, R3, R7, R15 ;  /* 0x00000007030f7224 */ /* 0x000fe200078e020f */
[----:B------:R-:W-:-:S05]  /*08f0*/  IADD3 R19, P0, PT, RZ, -R14, RZ ;  /* 0x8000000eff137210 */ /* 0x000fca0007f1e0ff */
[----:B------:R-:W-:-:S04]  /*0900*/  IMAD.HI.U32 R14, R2, R19, RZ ;  /* 0x00000013020e7227 */ /* 0x000fc800078e00ff */
[----:B------:R-:W-:Y:S02]  /*0910*/  IMAD.X R21, RZ, RZ, ~R15, P0 ;  /* 0x000000ffff157224 */ /* 0x000fe400000e0e0f */
[----:B------:R-:W-:Y:S02]  /*0920*/  IMAD.MOV.U32 R15, RZ, RZ, R2 ;  /* 0x000000ffff0f7224 */ /* 0x000fe400078e0002 */
[-C--:B------:R-:W-:Y:S02]  /*0930*/  IMAD R17, R3, R21.reuse, RZ ;  /* 0x0000001503117224 */ /* 0x080fe400078e02ff */
[----:B------:R-:W-:-:S04]  /*0940*/  IMAD.WIDE.U32 R14, P0, R2, R21, R14 ;  /* 0x00000015020e7225 */ /* 0x000fc8000780000e */
[----:B------:R-:W-:-:S04]  /*0950*/  IMAD.HI.U32 R13, R3, R21, RZ ;  /* 0x00000015030d7227 */ /* 0x000fc800078e00ff */
[----:B------:R-:W-:-:S04]  /*0960*/  IMAD.HI.U32 R14, P1, R3, R19, R14 ;  /* 0x00000013030e7227 */ /* 0x000fc8000782000e */
[----:B------:R-:W-:Y:S01]  /*0970*/  IMAD.X R13, R13, 0x1, R3, P0 ;  /* 0x000000010d0d7824 */ /* 0x000fe200000e0603 */
[----:B------:R-:W-:-:S04]  /*0980*/  IADD3 R15, P2, PT, R17, R14, RZ ;  /* 0x0000000e110f7210 */ /* 0x000fc80007f5e0ff */
[----:B------:R-:W-:Y:S01]  /*0990*/  IADD3.X R13, PT, PT, RZ, RZ, R13, P2, P1 ;  /* 0x000000ffff0d7210 */ /* 0x000fe200017e240d */
[----:B------:R-:W-:-:S03]  /*09a0*/  IMAD.WIDE.U32 R2, R15, R7, RZ ;  /* 0x000000070f027225 */ /* 0x000fc600078e00ff */
[----:B------:R-:W-:Y:S01]  /*09b0*/  IADD3 R17, P0, PT, RZ, -R2, RZ ;  /* 0x80000002ff117210 */ /* 0x000fe20007f1e0ff */
[----:B------:R-:W-:Y:S02]  /*09c0*/  IMAD R2, R13, R7, R3 ;  /* 0x000000070d027224 */ /* 0x000fe400078e0203 */
[----:B------:R-:W-:Y:S02]  /*09d0*/  IMAD.MOV.U32 R3, RZ, RZ, RZ ;  /* 0x000000ffff037224 */ /* 0x000fe400078e00ff */
[----:B------:R-:W-:-:S04]  /*09e0*/  IMAD.HI.U32 R14, R15, R17, RZ ;  /* 0x000000110f0e7227 */ /* 0x000fc800078e00ff */
[----:B------:R-:W-:-:S04]  /*09f0*/  IMAD.X R2, RZ, RZ, ~R2, P0 ;  /* 0x000000ffff027224 */ /* 0x000fc800000e0e02 */
[----:B------:R-:W-:-:S04]  /*0a00*/  IMAD.WIDE.U32 R14, P0, R15, R2, R14 ;  /* 0x000000020f0e7225 */ /* 0x000fc8000780000e */
[C---:B------:R-:W-:Y:S02]  /*0a10*/  IMAD R16, R13.reuse, R2, RZ ;  /* 0x000000020d107224 */ /* 0x040fe400078e02ff */
[----:B------:R-:W-:-:S04]  /*0a20*/  IMAD.HI.U32 R15, P1, R13, R17, R14 ;  /* 0x000000110d0f7227 */ /* 0x000fc8000782000e */
[----:B------:R-:W-:Y:S01]  /*0a30*/  IMAD.HI.U32 R2, R13, R2, RZ ;  /* 0x000000020d027227 */ /* 0x000fe200078e00ff */
[----:B------:R-:W-:-:S03]  /*0a40*/  IADD3 R15, P2, PT, R16, R15, RZ ;  /* 0x0000000f100f7210 */ /* 0x000fc60007f5e0ff */
[----:B------:R-:W-:Y:S02]  /*0a50*/  IMAD.X R13, R2, 0x1, R13, P0 ;  /* 0x00000001020d7824 */ /* 0x000fe400000e060d */
[----:B------:R-:W-:-:S03]  /*0a60*/  IMAD.HI.U32 R2, R15, R12, RZ ;  /* 0x0000000c0f027227 */ /* 0x000fc600078e00ff */
[----:B------:R-:W-:Y:S01]  /*0a70*/  IADD3.X R13, PT, PT, RZ, RZ, R13, P2, P1 ;  /* 0x000000ffff0d7210 */ /* 0x000fe200017e240d */
[----:B------:R-:W-:-:S04]  /*0a80*/  IMAD.WIDE.U32 R2, R15, R11, R2 ;  /* 0x0000000b0f027225 */ /* 0x000fc800078e0002 */
[C---:B------:R-:W-:Y:S02]  /*0a90*/  IMAD R15, R13.reuse, R11, RZ ;  /* 0x0000000b0d0f7224 */ /* 0x040fe400078e02ff */
[----:B------:R-:W-:-:S04]  /*0aa0*/  IMAD.HI.U32 R2, P0, R13, R12, R2 ;  /* 0x0000000c0d027227 */ /* 0x000fc80007800002 */
[----:B------:R-:W-:Y:S01]  /*0ab0*/  IMAD.HI.U32 R13, R13, R11, RZ ;  /* 0x0000000b0d0d7227 */ /* 0x000fe200078e00ff */
[----:B------:R-:W-:-:S03]  /*0ac0*/  IADD3 R14, P1, PT, R15, R2, RZ ;  /* 0x000000020f0e7210 */ /* 0x000fc60007f3e0ff */
[----:B------:R-:W-:-:S04]  /*0ad0*/  IMAD.X R2, RZ, RZ, R13, P0 ;  /* 0x000000ffff027224 */ /* 0x000fc800000e060d */
[----:B------:R-:W-:Y:S02]  /*0ae0*/  IMAD.X R13, RZ, RZ, R2, P1 ;  /* 0x000000ffff0d7224 */ /* 0x000fe400008e0602 */
[----:B------:R-:W-:-:S04]  /*0af0*/  IMAD.WIDE.U32 R2, R14, R7, RZ ;  /* 0x000000070e027225 */ /* 0x000fc800078e00ff */
[----:B------:R-:W-:Y:S01]  /*0b00*/  IMAD R16, R13, R7, R3 ;  /* 0x000000070d107224 */ /* 0x000fe200078e0203 */
[----:B------:R-:W-:-:S04]  /*0b10*/  IADD3 R18, P0, PT, -R2, R12, RZ ;  /* 0x0000000c02127210 */ /* 0x000fc80007f1e1ff */
[-C--:B------:R-:W-:Y:S01]  /*0b20*/  IADD3 R2, P1, PT, -R7, R18.reuse, RZ ;  /* 0x0000001207027210 */ /* 0x080fe20007f3e1ff */
[----:B------:R-:W-:Y:S01]  /*0b30*/  IMAD.X R16, R11, 0x1, ~R16, P0 ;  /* 0x000000010b107824 */ /* 0x000fe200000e0e10 */
[----:B------:R-:W-:Y:S02]  /*0b40*/  ISETP.GE.U32.AND P0, PT, R18, R7, PT ;  /* 0x000000071200720c */ /* 0x000fe40003f06070 */
[----:B------:R-:W-:Y:S02]  /*0b50*/  IADD3 R11, P2, PT, R14, 0x1, RZ ;  /* 0x000000010e0b7810 */ /* 0x000fe40007f5e0ff */
[C---:B------:R-:W-:Y:S02]  /*0b60*/  ISETP.GE.U32.AND.EX P0, PT, R16.reuse, RZ, PT, P0 ;  /* 0x000000ff1000720c */ /* 0x040fe40003f06100 */
[----:B------:R-:W-:Y:S01]  /*0b70*/  IADD3.X R3, PT, PT, R16, -0x1, RZ, P1, !PT ;  /* 0xffffffff10037810 */ /* 0x000fe20000ffe4ff */
[----:B------:R-:W-:Y:S01]  /*0b80*/  IMAD.X R12, RZ, RZ, R13, P2 ;  /* 0x000000ffff0c7224 */ /* 0x000fe200010e060d */
[----:B------:R-:W-:-:S02]  /*0b90*/  SEL R2, R2, R18, P0 ;  /* 0x0000001202027207 */ /* 0x000fc40000000000 */
[----:B------:R-:W-:Y:S02]  /*0ba0*/  SEL R11, R11, R14, P0 ;  /* 0x0000000e0b0b7207 */ /* 0x000fe40000000000 */
[----:B------:R-:W-:Y:S02]  /*0bb0*/  SEL R3, R3, R16, P0 ;  /* 0x0000001003037207 */ /* 0x000fe40000000000 */
[----:B------:R-:W-:Y:S02]  /*0bc0*/  SEL R12, R12, R13, P0 ;  /* 0x0000000d0c0c7207 */ /* 0x000fe40000000000 */
[----:B------:R-:W-:Y:S02]  /*0bd0*/  ISETP.GE.U32.AND P0, PT, R2, R7, PT ;  /* 0x000000070200720c */ /* 0x000fe40003f06070 */
[----:B------:R-:W-:Y:S02]  /*0be0*/  IADD3 R2, P2, PT, R11, 0x1, RZ ;  /* 0x000000010b027810 */ /* 0x000fe40007f5e0ff */
[----:B------:R-:W-:-:S02]  /*0bf0*/  ISETP.GE.U32.AND.EX P0, PT, R3, RZ, PT, P0 ;  /* 0x000000ff0300720c */ /* 0x000fc40003f06100 */
[----:B------:R-:W-:Y:S01]  /*0c00*/  ISETP.NE.U32.AND P1, PT, R7, RZ, PT ;  /* 0x000000ff0700720c */ /* 0x000fe20003f25070 */
[----:B------:R-:W-:Y:S01]  /*0c10*/  IMAD.X R3, RZ, RZ, R12, P2 ;  /* 0x000000ffff037224 */ /* 0x000fe200010e060c */
[----:B------:R-:W-:Y:S01]  /*0c20*/  SEL R2, R2, R11, P0 ;  /* 0x0000000b02027207 */ /* 0x000fe20000000000 */
[----:B------:R-:W-:Y:S01]  /*0c30*/  IMAD.MOV.U32 R11, RZ, RZ, 0x0 ;  /* 0x00000000ff0b7424 */ /* 0x000fe200078e00ff */
[----:B------:R-:W-:Y:S02]  /*0c40*/  ISETP.NE.AND.EX P1, PT, RZ, RZ, PT, P1 ;  /* 0x000000ffff00720c */ /* 0x000fe40003f25310 */
[----:B------:R-:W-:Y:S02]  /*0c50*/  SEL R3, R3, R12, P0 ;  /* 0x0000000c03037207 */ /* 0x000fe40000000000 */
[----:B------:R-:W-:Y:S02]  /*0c60*/  SEL R2, R2, 0xffffffff, P1 ;  /* 0xffffffff02027807 */ /* 0x000fe40000800000 */
[----:B------:R-:W-:Y:S01]  /*0c70*/  SEL R3, R3, 0xffffffff, P1 ;  /* 0xffffffff03037807 */ /* 0x000fe20000800000 */
[----:B------:R-:W-:Y:S06]  /*0c80*/  RET.REL.NODEC R10 `(_Z8reduce_aPfS_) ;  /* 0xfffffff00adc7950 */ /* 0x000fec0003c3ffff */
.L_x_21:
        /* <DEDUP_REMOVED lines=15> */
.L_x_37:


//--------------------- .text._Z6reducePfS_       --------------------------
	.section	.text._Z6reducePfS_,"ax",@progbits
	.align	128
        .global         _Z6reducePfS_
        .type           _Z6reducePfS_,@function
        .size           _Z6reducePfS_,(.L_x_38 - _Z6reducePfS_)
        .other          _Z6reducePfS_,@"STO_CUDA_ENTRY STV_DEFAULT"
_Z6reducePfS_:
.text._Z6reducePfS_:
        /* <DEDUP_REMOVED lines=53> */
.L_x_25:
[----:B------:R-:W-:-:S07]  /*0350*/  MOV R12, 0x370 ;  /* 0x00000370000c7802 */ /* 0x000fce0000000f00 */
[----:B------:R-:W-:Y:S05]  /*0360*/  CALL.REL.NOINC `($__internal_1_$__cuda_sm20_div_u64) ;  /* 0x0000000400447944 */ /* 0x000fea0003c00000 */
.L_x_26:
[----:B------:R-:W-:Y:S05]  /*0370*/  BSYNC.RECONVERGENT B1 ;  /* 0x0000000000017941 */ /* 0x000fea0003800200 */
.L_x_24:
        /* <DEDUP_REMOVED lines=17> */
.L_x_29:
[----:B------:R0:W2:Y:S01]  /*0490*/  LDG.E R2, desc[UR6][R10.64] ;  /* 0x000000060a027981 */ /* 0x0000a2000c1e1900 */
[----:B------:R-:W-:Y:S02]  /*04a0*/  IADD3 R12, P1, PT, R12, -0x1, RZ ;  /* 0xffffffff0c0c7810 */ /* 0x000fe40007f3e0ff */
[----:B------:R-:W-:Y:S02]  /*04b0*/  IADD3 R7, P2, PT, R9, R7, RZ ;  /* 0x0000000709077210 */ /* 0x000fe40007f5e0ff */
        /* <DEDUP_REMOVED lines=8> */
.L_x_28:
[----:B------:R-:W-:Y:S05]  /*0540*/  BSYNC.RECONVERGENT B1 ;  /* 0x0000000000017941 */ /* 0x000fea0003800200 */
.L_x_27:
[----:B------:R-:W-:Y:S04]  /*0550*/  BSSY.RECONVERGENT B1, `(.L_x_30) ;  /* 0x0000019000017945 */ /* 0x000fe80003800200 */
[----:B------:R-:W-:Y:S05]  /*0560*/  @!P0 BRA `(.L_x_31) ;  /* 0x00000000005c8947 */ /* 0x000fea0003800000 */
[----:B------:R-:W-:Y:S01]  /*0570*/  IMAD.SHL.U32 R19, R9, 0x4, RZ ;  /* 0x0000000409137824 */ /* 0x000fe200078e00ff */
[----:B------:R-:W-:-:S07]  /*0580*/  SHF.R.U32.HI R9, RZ, 0x1e, R9 ;  /* 0x0000001eff097819 */ /* 0x000fce0000011609 */
.L_x_32:
        /* <DEDUP_REMOVED lines=21> */
.L_x_31:
[----:B------:R-:W-:Y:S05]  /*06e0*/  BSYNC.RECONVERGENT B1 ;  /* 0x0000000000017941 */ /* 0x000fea0003800200 */
.L_x_30:
[----:B------:R0:W-:Y:S02]  /*06f0*/  STS [R4], R3 ;  /* 0x0000000304007388 */ /* 0x0001e40000000800 */
.L_x_23:
[----:B------:R-:W-:Y:S05]  /*0700*/  BSYNC.RECONVERGENT B0 ;  /* 0x0000000000007941 */ /* 0x000fea0003800200 */
.L_x_22:
[----:B------:R-:W-:Y:S02]  /*0710*/  ISETP.GE.U32.AND P0, PT, R6, 0x2, PT ;  /* 0x000000020600780c */ /* 0x000fe40003f06070 */
[----:B------:R-:W-:-:S11]  /*0720*/  ISETP.NE.AND P1, PT, R0, RZ, PT ;  /* 0x000000ff0000720c */ /* 0x000fd60003f25270 */
[----:B------:R-:W-:Y:S05]  /*0730*/  @!P0 BRA `(.L_x_33) ;  /* 0x00000000002c8947 */ /* 0x000fea0003800000 */
.L_x_34:
        /* <DEDUP_REMOVED lines=11> */
.L_x_33:
[----:B------:R-:W-:Y:S05]  /*07f0*/  @P1 EXIT ;  /* 0x000000000000194d */ /* 0x000fea0003800000 */
[----:B------:R-:W1:Y:S01]  /*0800*/  S2UR UR5, SR_CgaCtaId ;  /* 0x00000000000579c3 */ /* 0x000e620000008800 */
[----:B------:R-:W-:-:S07]  /*0810*/  UMOV UR4, 0x400 ;  /* 0x0000040000047882 */ /* 0x000fce0000000000 */
[----:B0-----:R-:W0:Y:S01]  /*0820*/  LDC.64 R2, c[0x0][0x388] ;  /* 0x0000e200ff027b82 */ /* 0x001e220000000a00 */
[----:B-1----:R-:W-:Y:S01]  /*0830*/  ULEA UR4, UR5, UR4, 0x18 ;  /* 0x0000000405047291 */ /* 0x002fe2000f8ec0ff */
[----:B0-----:R-:W-:-:S08]  /*0840*/  IMAD.WIDE.U32 R2, R5, 0x4, R2 ;  /* 0x0000000405027825 */ /* 0x001fd000078e0002 */
[----:B------:R-:W0:Y:S04]  /*0850*/  LDS R7, [UR4] ;  /* 0x00000004ff077984 */ /* 0x000e280008000800 */
[----:B0-----:R-:W-:Y:S01]  /*0860*/  STG.E desc[UR6][R2.64], R7 ;  /* 0x0000000702007986 */ /* 0x001fe2000c101906 */
[----:B------:R-:W-:Y:S05]  /*0870*/  EXIT ;  /* 0x000000000000794d */ /* 0x000fea0003800000 */
        .weak           $__internal_1_$__cuda_sm20_div_u64
        .type           $__internal_1_$__cuda_sm20_div_u64,@function
        .size           $__internal_1_$__cuda_sm20_div_u64,(.L_x_38 - $__internal_1_$__cuda_sm20_div_u64)
$__internal_1_$__cuda_sm20_div_u64:
        /* <DEDUP_REMOVED lines=53> */
[----:B------:R-:W-:Y:S01]  /*0bd0*/  SEL R14, R14, R13, P0 ;  /* 0x0000000d0e0e7207 */ /* 0x000fe20000000000 */
[----:B------:R-:W-:Y:S01]  /*0be0*/  IMAD.MOV.U32 R13, RZ, RZ, 0x0 ;  /* 0x00000000ff0d7424 */ /* 0x000fe200078e00ff */
[----:B------:R-:W-:Y:S02]  /*0bf0*/  ISETP.GE.U32.AND P0, PT, R2, R9, PT ;  /* 0x000000090200720c */ /* 0x000fe40003f06070 */
[----:B------:R-:W-:Y:S02]  /*0c00*/  IADD3 R2, P2, PT, R11, 0x1, RZ ;  /* 0x000000010b027810 */ /* 0x000fe40007f5e0ff */
[----:B------:R-:W-:-:S02]  /*0c10*/  ISETP.GE.U32.AND.EX P0, PT, R3, RZ, PT, P0 ;  /* 0x000000ff0300720c */ /* 0x000fc40003f06100 */
[----:B------:R-:W-:Y:S01]  /*0c20*/  ISETP.NE.U32.AND P1, PT, R9, RZ, PT ;  /* 0x000000ff0900720c */ /* 0x000fe20003f25070 */
[----:B------:R-:W-:Y:S01]  /*0c30*/  IMAD.X R3, RZ, RZ, R14, P2 ;  /* 0x000000ffff037224 */ /* 0x000fe200010e060e */
[----:B------:R-:W-:Y:S02]  /*0c40*/  SEL R2, R2, R11, P0 ;  /* 0x0000000b02027207 */ /* 0x000fe40000000000 */
[----:B------:R-:W-:Y:S02]  /*0c50*/  ISETP.NE.AND.EX P1, PT, RZ, RZ, PT, P1 ;  /* 0x000000ffff00720c */ /* 0x000fe40003f25310 */
[----:B------:R-:W-:Y:S02]  /*0c60*/  SEL R3, R3, R14, P0 ;  /* 0x0000000e03037207 */ /* 0x000fe40000000000 */
[----:B------:R-:W-:Y:S02]  /*0c70*/  SEL R2, R2, 0xffffffff, P1 ;  /* 0xffffffff02027807 */ /* 0x000fe40000800000 */
[----:B------:R-:W-:Y:S01]  /*0c80*/  SEL R3, R3, 0xffffffff, P1 ;  /* 0xffffffff03037807 */ /* 0x000fe20000800000 */
[----:B------:R-:W-:Y:S06]  /*0c90*/  RET.REL.NODEC R12 `(_Z6reducePfS_) ;  /* 0xfffffff00cd87950 */ /* 0x000fec0003c3ffff */
.L_x_35:
        /* <DEDUP_REMOVED lines=14> */
.L_x_38:


//--------------------- .text._Z10atomic_redPKfPf --------------------------
	.section	.text._Z10atomic_redPKfPf,"ax",@progbits
	.align	128
        .global         _Z10atomic_redPKfPf
        .type           _Z10atomic_redPKfPf,@function
        .size           _Z10atomic_redPKfPf,(.L_x_43 - _Z10atomic_redPKfPf)
        .other          _Z10atomic_redPKfPf,@"STO_CUDA_ENTRY STV_DEFAULT"
_Z10atomic_redPKfPf:
.text._Z10atomic_redPKfPf:
[----:B------:R-:W-:Y:S01]  /*0000*/  LDC R1, c[0x0][0x37c] ;  /* 0x0000df00ff017b82 */ /* 0x000fe20000000800 */
[----:B------:R-:W0:Y:S01]  /*0010*/  S2R R5, SR_TID.X ;  /* 0x0000000000057919 */ /* 0x000e220000002100 */
[----:B------:R-:W0:Y:S01]  /*0020*/  LDCU UR4, c[0x0][0x360] ;  /* 0x00006c00ff0477ac */ /* 0x000e220008000800 */
[----:B------:R-:W0:Y:S02]  /*0030*/  S2R R0, SR_CTAID.X ;  /* 0x0000000000007919 */ /* 0x000e240000002500 */
[----:B0-----:R-:W-:-:S05]  /*0040*/  IMAD R5, R0, UR4, R5 ;  /* 0x0000000400057c24 */ /* 0x001fca000f8e0205 */
[----:B------:R-:W-:-:S13]  /*0050*/  ISETP.GT.U32.AND P0, PT, R5, 0x1ffffff, PT ;  /* 0x01ffffff0500780c */ /* 0x000fda0003f04070 */
[----:B------:R-:W-:Y:S05]  /*0060*/  @P0 EXIT ;  /* 0x000000000000094d */ /* 0x000fea0003800000 */
[----:B------:R-:W0:Y:S01]  /*0070*/  LDC.64 R2, c[0x0][0x380] ;  /* 0x0000e000ff027b82 */ /* 0x000e220000000a00 */
[----:B------:R-:W1:Y:S01]  /*0080*/  LDCU.64 UR4, c[0x0][0x358] ;  /* 0x00006b00ff0477ac */ /* 0x000e620008000a00 */
[----:B0-----:R-:W-:-:S06]  /*0090*/  IMAD.WIDE.U32 R2, R5, 0x4, R2 ;  /* 0x0000000405027825 */ /* 0x001fcc00078e0002 */
[----:B-1----:R-:W2:Y:S01]  /*00a0*/  LDG.E R3, desc[UR4][R2.64] ;  /* 0x0000000402037981 */ /* 0x002ea2000c1e1900 */
[----:B------:R-:W2:Y:S03]  /*00b0*/  LDC.64 R4, c[0x0][0x388] ;  /* 0x0000e200ff047b82 */ /* 0x000ea60000000a00 */
[----:B--2---:R-:W-:Y:S01]  /*00c0*/  REDG.E.ADD.F32.FTZ.RN.STRONG.GPU desc[UR4][R4.64], R3 ;  /* 0x00000003040079a6 */ /* 0x004fe2000c12f304 */
[----:B------:R-:W-:Y:S05]  /*00d0*/  EXIT ;  /* 0x000000000000794d */ /* 0x000fea0003800000 */
.L_x_36:
        /* <DEDUP_REMOVED lines=10> */
.L_x_43:


//--------------------- .nv.shared._Z16reduce_ws_float4PfS_ --------------------------
	.section	.nv.shared._Z16reduce_ws_float4PfS_,"aw",@nobits
	.sectionflags	@""
	.align	4
.nv.shared._Z16reduce_ws_float4PfS_:
	.zero		1152


//--------------------- .nv.shared.reserved.0     --------------------------
	.section	.nv.shared.reserved.0,"aw",@nobits
	.weak		__nv_reservedSMEM_offset_0_alias
	.size		__nv_reservedSMEM_offset_0_alias, 0, 64
	.other		__nv_reservedSMEM_offset_0_alias,@"STO_CUDA_RESERVED_SHARED STV_DEFAULT"
__nv_reservedSMEM_offset_0_alias:
	.zero		0
	.zero		64


//--------------------- .nv.shared._Z9reduce_wsPfS_ --------------------------
	.section	.nv.shared._Z9reduce_wsPfS_,"aw",@nobits
	.sectionflags	@""
	.align	4
.nv.shared._Z9reduce_wsPfS_:
	.zero		1152


//--------------------- .nv.shared._Z8reduce_aPfS_ --------------------------
	.section	.nv.shared._Z8reduce_aPfS_,"aw",@nobits
	.sectionflags	@""
	.align	4
.nv.shared._Z8reduce_aPfS_:
	.zero		2048


//--------------------- .nv.shared._Z6reducePfS_  --------------------------
	.section	.nv.shared._Z6reducePfS_,"aw",@nobits
	.sectionflags	@""
	.align	4
.nv.shared._Z6reducePfS_:
	.zero		2048


//--------------------- .nv.constant0._Z16reduce_ws_float4PfS_ --------------------------
	.section	.nv.constant0._Z16reduce_ws_float4PfS_,"a",@progbits
	.sectionflags	@""
	.align	4
.nv.constant0._Z16reduce_ws_float4PfS_:
	.zero		912


//--------------------- .nv.constant0._Z9reduce_wsPfS_ --------------------------
	.section	.nv.constant0._Z9reduce_wsPfS_,"a",@progbits
	.sectionflags	@""
	.align	4
.nv.constant0._Z9reduce_wsPfS_:
	.zero		912


//--------------------- .nv.constant0._Z8reduce_aPfS_ --------------------------
	.section	.nv.constant0._Z8reduce_aPfS_,"a",@progbits
	.sectionflags	@""
	.align	4
.nv.constant0._Z8reduce_aPfS_:
	.zero		912


//--------------------- .nv.constant0._Z6reducePfS_ --------------------------
	.section	.nv.constant0._Z6reducePfS_,"a",@progbits
	.sectionflags	@""
	.align	4
.nv.constant0._Z6reducePfS_:
	.zero		912


//--------------------- .nv.constant0._Z10atomic_redPKfPf --------------------------
	.section	.nv.constant0._Z10atomic_redPKfPf,"a",@progbits
	.sectionflags	@""
	.align	4
.nv.constant0._Z10atomic_redPKfPf:
	.zero		912


//--------------------- SYMBOLS --------------------------

	.type		.nv.reservedSmem.offset0,@object
	.size		.nv.reservedSmem.offset0,0x4
	.type		.nv.reservedSmem.cap,@object
	.size		.nv.reservedSmem.cap,0x4
